def matmul_kernel(
    a_ptr,
    b_ptr,
    c_ptr,
    M,
    N,
    K,
    stride_am,
    stride_ak,
    stride_bk,
    stride_bn,
    stride_cm,
    stride_cn,
    BLOCK_M: tl.constexpr,
    BLOCK_N: tl.constexpr,
    BLOCK_K: tl.constexpr,
    GROUP_M: tl.constexpr,
):
    pid = tl.program_id(axis=0)
    num_pid_m = tl.cdiv(M, BLOCK_M)
    num_pid_n = tl.cdiv(N, BLOCK_N)
    num_pid_in_group = GROUP_M * num_pid_n
    group_id = pid // num_pid_in_group
    first_pid_m = group_id * GROUP_M
    group_size_m = min(num_pid_m - first_pid_m, GROUP_M)
    pid_m = first_pid_m + ((pid % num_pid_in_group) % group_size_m)
    pid_n = (pid % num_pid_in_group) // group_size_m

    offs_am = (pid_m * BLOCK_M + tl.arange(0, BLOCK_M)) % M
    offs_bn = (pid_n * BLOCK_N + tl.arange(0, BLOCK_N)) % N
    offs_k = tl.arange(0, BLOCK_K)
    a_ptrs = a_ptr + offs_am[:, None] * stride_am + offs_k[None, :] * stride_ak
    b_ptrs = b_ptr + offs_k[:, None] * stride_bk + offs_bn[None, :] * stride_bn

    acc = tl.zeros((BLOCK_M, BLOCK_N), dtype=tl.float32)
    for kk in range(0, tl.cdiv(K, BLOCK_K)):
        a = tl.load(a_ptrs, mask=offs_k[None, :] < K - kk * BLOCK_K, other=0.0)
        b = tl.load(b_ptrs, mask=offs_k[:, None] < K - kk * BLOCK_K, other=0.0)
        acc = tl.dot(a, b, acc)
        a_ptrs += BLOCK_K * stride_ak
        b_ptrs += BLOCK_K * stride_bk

    c = acc.to(c_ptr.dtype.element_ty)
    offs_cm = pid_m * BLOCK_M + tl.arange(0, BLOCK_M)
    offs_cn = pid_n * BLOCK_N + tl.arange(0, BLOCK_N)
    c_ptrs = c_ptr + offs_cm[:, None] * stride_cm + offs_cn[None, :] * stride_cn
    mask = (offs_cm[:, None] < M) & (offs_cn[None, :] < N)
    tl.store(c_ptrs, c, mask=mask)

# config = {"BLOCK_K": 64, "BLOCK_M": 128, "BLOCK_N": 128, "GROUP_M": 8, "arch": "sm_100", "dtype": "bf16", "num_ctas": 1, "num_stages": 2, "num_warps": 8}
# arch = sm_100


// ===== COMPILED SASS (sm_100a) =====

	.target	sm_100a

	.elftype	@"ET_EXEC"


//--------------------- .note.nv.tkinfo           --------------------------
	.section	.note.nv.tkinfo,"",@"SHT_NOTE"
	.sectionflags	@"SHF_NOTE_NV_TKINFO"
	.tkinfo
        /*0018*/ 	.word	0x00000081
        /*0030*/ 	.string	""
        /*0030*/ 	.string	"ptxas-blackwell"
        /*0030*/ 	.string	"Cuda compilation tools, release 12.9, V12.9.86"
        /*0030*/ 	.string	"Build cuda_12.9.r12.9/compiler.36037853_0"
        /*0030*/ 	.string	"-v  -suppress-debug-info  -lineinfo  -arch sm_100a "



//--------------------- .note.nv.cuver            --------------------------
	.section	.note.nv.cuver,"",@"SHT_NOTE"
	.sectionflags	@"SHF_NOTE_NV_CUVER"
        /*0018*/ 	.short	0x0001
        /*001a*/ 	.short	0x0064
        /*001c*/ 	.short	0x0001
        /*001e*/ 	.short	0x0000
        /*0020*/ 	.short	0x0001
        /*0022*/ 	.short	0x0000


//--------------------- .nv.info                  --------------------------
	.section	.nv.info,"",@"SHT_CUDA_INFO"
	.align	4


	//----- nvinfo : EIATTR_REGCOUNT
	.align		4
        /*0000*/ 	.byte	0x04, 0x2f
        /*0002*/ 	.short	(.L_4 - .L_3)
	.align		4
.L_3:
        /*0004*/ 	.word	index@(matmul_kernel)
        /*0008*/ 	.word	0x000000ff


	//----- nvinfo : EIATTR_FRAME_SIZE
	.align		4
.L_4:
        /*000c*/ 	.byte	0x04, 0x11
        /*000e*/ 	.short	(.L_6 - .L_5)
	.align		4
.L_5:
        /*0010*/ 	.word	index@($__internal_2_$__cuda_sm10x_tcgen05_guardrail_trap_unallocated_columns_being_dealloced)
        /*0014*/ 	.word	0x00000000


	//----- nvinfo : EIATTR_FRAME_SIZE
	.align		4
.L_6:
        /*0018*/ 	.byte	0x04, 0x11
        /*001a*/ 	.short	(.L_8 - .L_7)
	.align		4
.L_7:
        /*001c*/ 	.word	index@($__internal_1_$__cuda_sm10x_tcgen05_guardrail_trap_phase_invalid_during_alloc)
        /*0020*/ 	.word	0x00000000


	//----- nvinfo : EIATTR_FRAME_SIZE
	.align		4
.L_8:
        /*0024*/ 	.byte	0x04, 0x11
        /*0026*/ 	.short	(.L_10 - .L_9)
	.align		4
.L_9:
        /*0028*/ 	.word	index@($__internal_0_$__cuda_sm10x_tcgen05_guardrail_trap_col_being_dealloced_not_returned_by_alloc)
        /*002c*/ 	.word	0x00000000


	//----- nvinfo : EIATTR_FRAME_SIZE
	.align		4
.L_10:
        /*0030*/ 	.byte	0x04, 0x11
        /*0032*/ 	.short	(.L_12 - .L_11)
	.align		4
.L_11:
        /*0034*/ 	.word	index@(matmul_kernel)
        /*0038*/ 	.word	0x00000000


	//----- nvinfo : EIATTR_MIN_STACK_SIZE
	.align		4
.L_12:
        /*003c*/ 	.byte	0x04, 0x12
        /*003e*/ 	.short	(.L_14 - .L_13)
	.align		4
.L_13:
        /*0040*/ 	.word	index@(matmul_kernel)
        /*0044*/ 	.word	0x00000000
.L_14:


//--------------------- .nv.info.matmul_kernel    --------------------------
	.section	.nv.info.matmul_kernel,"",@"SHT_CUDA_INFO"
	.sectionflags	@""
	.align	4


	//----- nvinfo : EIATTR_CUDA_API_VERSION
	.align		4
        /*0000*/ 	.byte	0x04, 0x37
        /*0002*/ 	.short	(.L_16 - .L_15)
.L_15:
        /*0004*/ 	.word	0x00000081


	//----- nvinfo : EIATTR_KPARAM_INFO
	.align		4
.L_16:
        /*0008*/ 	.byte	0x04, 0x17
        /*000a*/ 	.short	(.L_18 - .L_17)
.L_17:
        /*000c*/ 	.word	0x00000000
        /*0010*/ 	.short	0x000d
        /*0012*/ 	.short	0x0048
        /*0014*/ 	.byte	0x00, 0xf4, 0x21, 0x00


	//----- nvinfo : EIATTR_KPARAM_INFO
	.align		4
.L_18:
        /*0018*/ 	.byte	0x04, 0x17
        /*001a*/ 	.short	(.L_20 - .L_19)
.L_19:
        /*001c*/ 	.word	0x00000000
        /*0020*/ 	.short	0x000c
        /*0022*/ 	.short	0x0040
        /*0024*/ 	.byte	0x00, 0xf4, 0x21, 0x00


	//----- nvinfo : EIATTR_KPARAM_INFO
	.align		4
.L_20:
        /*0028*/ 	.byte	0x04, 0x17
        /*002a*/ 	.short	(.L_22 - .L_21)
.L_21:
        /*002c*/ 	.word	0x00000000
        /*0030*/ 	.short	0x000b
        /*0032*/ 	.short	0x0038
        /*0034*/ 	.byte	0x00, 0xf0, 0x11, 0x00


	//----- nvinfo : EIATTR_KPARAM_INFO
	.align		4
.L_22:
        /*0038*/ 	.byte	0x04, 0x17
        /*003a*/ 	.short	(.L_24 - .L_23)
.L_23:
        /*003c*/ 	.word	0x00000000
        /*0040*/ 	.short	0x000a
        /*0042*/ 	.short	0x0034
        /*0044*/ 	.byte	0x00, 0xf0, 0x11, 0x00


	//----- nvinfo : EIATTR_KPARAM_INFO
	.align		4
.L_24:
        /*0048*/ 	.byte	0x04, 0x17
        /*004a*/ 	.short	(.L_26 - .L_25)
.L_25:
        /*004c*/ 	.word	0x00000000
        /*0050*/ 	.short	0x0009
        /*0052*/ 	.short	0x0030
        /*0054*/ 	.byte	0x00, 0xf0, 0x11, 0x00


	//----- nvinfo : EIATTR_KPARAM_INFO
	.align		4
.L_26:
        /*0058*/ 	.byte	0x04, 0x17
        /*005a*/ 	.short	(.L_28 - .L_27)
.L_27:
        /*005c*/ 	.word	0x00000000
        /*0060*/ 	.short	0x0008
        /*0062*/ 	.short	0x002c
        /*0064*/ 	.byte	0x00, 0xf0, 0x11, 0x00


	//----- nvinfo : EIATTR_KPARAM_INFO
	.align		4
.L_28:
        /*0068*/ 	.byte	0x04, 0x17
        /*006a*/ 	.short	(.L_30 - .L_29)
.L_29:
        /*006c*/ 	.word	0x00000000
        /*0070*/ 	.short	0x0007
        /*0072*/ 	.short	0x0028
        /*0074*/ 	.byte	0x00, 0xf0, 0x11, 0x00


	//----- nvinfo : EIATTR_KPARAM_INFO
	.align		4
.L_30:
        /*0078*/ 	.byte	0x04, 0x17
        /*007a*/ 	.short	(.L_32 - .L_31)
.L_31:
        /*007c*/ 	.word	0x00000000
        /*0080*/ 	.short	0x0006
        /*0082*/ 	.short	0x0024
        /*0084*/ 	.byte	0x00, 0xf0, 0x11, 0x00


	//----- nvinfo : EIATTR_KPARAM_INFO
	.align		4
.L_32:
        /*0088*/ 	.byte	0x04, 0x17
        /*008a*/ 	.short	(.L_34 - .L_33)
.L_33:
        /*008c*/ 	.word	0x00000000
        /*0090*/ 	.short	0x0005
        /*0092*/ 	.short	0x0020
        /*0094*/ 	.byte	0x00, 0xf0, 0x11, 0x00


	//----- nvinfo : EIATTR_KPARAM_INFO
	.align		4
.L_34:
        /*0098*/ 	.byte	0x04, 0x17
        /*009a*/ 	.short	(.L_36 - .L_35)
.L_35:
        /*009c*/ 	.word	0x00000000
        /*00a0*/ 	.short	0x0004
        /*00a2*/ 	.short	0x001c
        /*00a4*/ 	.byte	0x00, 0xf0, 0x11, 0x00


	//----- nvinfo : EIATTR_KPARAM_INFO
	.align		4
.L_36:
        /*00a8*/ 	.byte	0x04, 0x17
        /*00aa*/ 	.short	(.L_38 - .L_37)
.L_37:
        /*00ac*/ 	.word	0x00000000
        /*00b0*/ 	.short	0x0003
        /*00b2*/ 	.short	0x0018
        /*00b4*/ 	.byte	0x00, 0xf0, 0x11, 0x00


	//----- nvinfo : EIATTR_KPARAM_INFO
	.align		4
.L_38:
        /*00b8*/ 	.byte	0x04, 0x17
        /*00ba*/ 	.short	(.L_40 - .L_39)
.L_39:
        /*00bc*/ 	.word	0x00000000
        /*00c0*/ 	.short	0x0002
        /*00c2*/ 	.short	0x0010
        /*00c4*/ 	.byte	0x00, 0xf4, 0x21, 0x00


	//----- nvinfo : EIATTR_KPARAM_INFO
	.align		4
.L_40:
        /*00c8*/ 	.byte	0x04, 0x17
        /*00ca*/ 	.short	(.L_42 - .L_41)
.L_41:
        /*00cc*/ 	.word	0x00000000
        /*00d0*/ 	.short	0x0001
        /*00d2*/ 	.short	0x0008
        /*00d4*/ 	.byte	0x00, 0xf4, 0x21, 0x00


	//----- nvinfo : EIATTR_KPARAM_INFO
	.align		4
.L_42:
        /*00d8*/ 	.byte	0x04, 0x17
        /*00da*/ 	.short	(.L_44 - .L_43)
.L_43:
        /*00dc*/ 	.word	0x00000000
        /*00e0*/ 	.short	0x0000
        /*00e2*/ 	.short	0x0000
        /*00e4*/ 	.byte	0x00, 0xf4, 0x21, 0x00


	//----- nvinfo : EIATTR_AT_ENTRY_FRAGMENTS
	.align		4
.L_44:
        /*00e8*/ 	.byte	0x04, 0x4f
        /*00ea*/ 	.short	(.L_46 - .L_45)


	//   ....[0]....
.L_45:
        /*00ec*/ 	.word	0x00000004


	//----- nvinfo : EIATTR_RESERVED_SMEM_USED
	.align		4
.L_46:
        /*00f0*/ 	.byte	0x01, 0x41
	.zero		2


	//----- nvinfo : EIATTR_SPARSE_MMA_MASK
	.align		4
        /*00f4*/ 	.byte	0x03, 0x50
        /*00f6*/ 	.short	0x0000


	//----- nvinfo : EIATTR_TCGEN05_1CTA_USED
	.align		4
        /*00f8*/ 	.byte	0x01, 0x51
	.zero		2


	//----- nvinfo : EIATTR_MAXREG_COUNT
	.align		4
        /*00fc*/ 	.byte	0x03, 0x1b
        /*00fe*/ 	.short	0x00ff


	//----- nvinfo : EIATTR_NUM_BARRIERS
	.align		4
        /*0100*/ 	.byte	0x02, 0x4c
        /*0102*/ 	.byte	0x01
	.zero		1


	//----- nvinfo : EIATTR_INT_WARP_WIDE_INSTR_OFFSETS
	.align		4
        /*0104*/ 	.byte	0x04, 0x31
        /*0106*/ 	.short	(.L_48 - .L_47)


	//   ....[0]....
.L_47:
        /*0108*/ 	.word	0x00000de0


	//   ....[1]....
        /*010c*/ 	.word	0x00000e00


	//   ....[2]....
        /*0110*/ 	.word	0x00004580


	//   ....[3]....
        /*0114*/ 	.word	0x000084f0


	//   ....[4]....
        /*0118*/ 	.word	0x00008540


	//----- nvinfo : EIATTR_COOP_GROUP_MASK_REGIDS
	.align		4
.L_48:
        /*011c*/ 	.byte	0x04, 0x29
        /*011e*/ 	.short	(.L_50 - .L_49)


	//   ....[0]....
.L_49:
        /*0120*/ 	.word	0xffffffff


	//   ....[1]....
        /*0124*/ 	.word	0xffffffff


	//   ....[2]....
        /*0128*/ 	.word	0xffffffff


	//   ....[3]....
        /*012c*/ 	.word	0xffffffff


	//----- nvinfo : EIATTR_COOP_GROUP_INSTR_OFFSETS
	.align		4
.L_50:
        /*0130*/ 	.byte	0x04, 0x28
        /*0132*/ 	.short	(.L_52 - .L_51)


	//   ....[0]....
.L_51:
        /*0134*/ 	.word	0x00000060


	//   ....[1]....
        /*0138*/ 	.word	0x00000320


	//   ....[2]....
        /*013c*/ 	.word	0x00008380


	//   ....[3]....
        /*0140*/ 	.word	0x000085f0


	//----- nvinfo : EIATTR_VRC_CTA_INIT_COUNT
	.align		4
.L_52:
        /*0144*/ 	.byte	0x02, 0x4a
        /*0146*/ 	.byte	0x80
	.zero		1


	//----- nvinfo : EIATTR_MBARRIER_INSTR_OFFSETS
	.align		4
        /*0148*/ 	.byte	0x04, 0x39
        /*014a*/ 	.short	(.L_54 - .L_53)


	//   ....[0]....
.L_53:
        /*014c*/ 	.word	0x00000f20
        /*0150*/ 	.word	0x000000ff
        /*0154*/ 	.word	0x00000000
        /*0158*/ 	.short	0x0100
        /*015a*/ 	.byte	0x0b
	.zero		1


	//   ....[1]....
        /*015c*/ 	.word	0x000045d0
        /*0160*/ 	.word	0x000000ff
        /*0164*/ 	.word	0x00010008
        /*0168*/ 	.short	0x0100
        /*016a*/ 	.byte	0x09
	.zero		1


	//   ....[2]....
        /*016c*/ 	.word	0x00005000
        /*0170*/ 	.word	0x000000ff
        /*0174*/ 	.word	0x00000000
        /*0178*/ 	.short	0x010a
        /*017a*/ 	.byte	0x0b
	.zero		1


	//   ....[3]....
        /*017c*/ 	.word	0x000064a0
        /*0180*/ 	.word	0x000000ff
        /*0184*/ 	.word	0x00000000
        /*0188*/ 	.short	0x010a
        /*018a*/ 	.byte	0x0b
	.zero		1


	//   ....[4]....
        /*018c*/ 	.word	0x00006550
        /*0190*/ 	.word	0x000000ff
        /*0194*/ 	.word	0x00010000
        /*0198*/ 	.short	0x0108
        /*019a*/ 	.byte	0x09
	.zero		1


	//   ....[5]....
        /*019c*/ 	.word	0x000065a0
        /*01a0*/ 	.word	0x000000ff
        /*01a4*/ 	.word	0x00010008
        /*01a8*/ 	.short	0x0108
        /*01aa*/ 	.byte	0x09
	.zero		1


	//   ....[6]....
        /*01ac*/ 	.word	0x00008610
        /*01b0*/ 	.word	0x000000ff
        /*01b4*/ 	.word	0x00000000
        /*01b8*/ 	.short	0x010a
        /*01ba*/ 	.byte	0x0b
	.zero		1


	//   ....[7]....
        /*01bc*/ 	.word	0x00008640
        /*01c0*/ 	.word	0x000000ff
        /*01c4*/ 	.word	0x00000000
        /*01c8*/ 	.short	0x010a
        /*01ca*/ 	.byte	0x0b
	.zero		1


	//----- nvinfo : EIATTR_NUM_MBARRIERS
	.align		4
.L_54:
        /*01cc*/ 	.byte	0x03, 0x38
        /*01ce*/ 	.short	0x0002


	//----- nvinfo : EIATTR_EXIT_INSTR_OFFSETS
	.align		4
        /*01d0*/ 	.byte	0x04, 0x1c
        /*01d2*/ 	.short	(.L_56 - .L_55)


	//   ....[0]....
.L_55:
        /*01d4*/ 	.word	0x00008600


	//----- nvinfo : EIATTR_REQNTID
	.align		4
.L_56:
        /*01d8*/ 	.byte	0x04, 0x10
        /*01da*/ 	.short	(.L_58 - .L_57)
.L_57:
        /*01dc*/ 	.word	0x00000100
        /*01e0*/ 	.word	0x00000001
        /*01e4*/ 	.word	0x00000001


	//----- nvinfo : EIATTR_CRS_STACK_SIZE
	.align		4
.L_58:
        /*01e8*/ 	.byte	0x04, 0x1e
        /*01ea*/ 	.short	(.L_60 - .L_59)
.L_59:
        /*01ec*/ 	.word	0x00000000


	//----- nvinfo : EIATTR_CBANK_PARAM_SIZE
	.align		4
.L_60:
        /*01f0*/ 	.byte	0x03, 0x19
        /*01f2*/ 	.short	0x0050


	//----- nvinfo : EIATTR_PARAM_CBANK
	.align		4
        /*01f4*/ 	.byte	0x04, 0x0a
        /*01f6*/ 	.short	(.L_62 - .L_61)
	.align		4
.L_61:
        /*01f8*/ 	.word	index@(.nv.constant0.matmul_kernel)
        /*01fc*/ 	.short	0x0380
        /*01fe*/ 	.short	0x0050


	//----- nvinfo : EIATTR_SW_WAR
	.align		4
.L_62:
        /*0200*/ 	.byte	0x04, 0x36
        /*0202*/ 	.short	(.L_64 - .L_63)
.L_63:
        /*0204*/ 	.word	0x00000008
.L_64:


//--------------------- .nv.compat                --------------------------
	.section	.nv.compat,"",@"SHT_CUDA_COMPAT_INFO"
	.align	4
        /*0000*/ 	.byte	0x02, 0x02, 0x02, 0x00, 0x02, 0x05, 0x05, 0x00, 0x02, 0x03, 0x00, 0x00, 0x02, 0x06, 0x01, 0x00


//--------------------- .nv.callgraph             --------------------------
	.section	.nv.callgraph,"",@"SHT_CUDA_CALLGRAPH"
	.align	4
	.sectionentsize	8
	.align		4
        /*0000*/ 	.word	0x00000000
	.align		4
        /*0004*/ 	.word	0xffffffff
	.align		4
        /*0008*/ 	.word	0x00000000
	.align		4
        /*000c*/ 	.word	0xfffffffe
	.align		4
        /*0010*/ 	.word	0x00000000
	.align		4
        /*0014*/ 	.word	0xfffffffd
	.align		4
        /*0018*/ 	.word	0x00000000
	.align		4
        /*001c*/ 	.word	0xfffffffc


//--------------------- .text.matmul_kernel       --------------------------
	.section	.text.matmul_kernel,"ax",@progbits
	.align	128
        .global         matmul_kernel
        .type           matmul_kernel,@function
        .size           matmul_kernel,(.L_x_20 - matmul_kernel)
        .other          matmul_kernel,@"STO_CUDA_ENTRY STV_DEFAULT"
matmul_kernel:
.text.matmul_kernel:
[----:B------:R-:W0:Y:S01]  /*0000*/  LDC R1, c[0x0][0x37c] ;  /* 0x0000df00ff017b82 */ /* 0x000e220000000800 */
[----:B------:R-:W1:Y:S01]  /*0010*/  S2R R0, SR_TID.X ;  /* 0x0000000000007919 */ /* 0x000e620000002100 */
[----:B------:R-:W2:Y:S01]  /*0020*/  LDCU.64 UR18, c[0x0][0x358] ;  /* 0x00006b00ff1277ac */ /* 0x000ea20008000a00 */
[----:B-1----:R-:W-:-:S13]  /*0030*/  ISETP.GE.U32.AND P1, PT, R0, 0x20, PT ;  /* 0x000000200000780c */ /* 0x002fda0003f26070 */
[----:B--2---:R-:W-:Y:S05]  /*0040*/  @P1 BRA `(.L_x_0) ;  /* 0x0000000000b81947 */ /* 0x004fea0003800000 */
[----:B------:R-:W1:Y:S01]  /*0050*/  S2UR UR6, SR_CgaCtaId ;  /* 0x00000000000679c3 */ /* 0x000e620000008800 */
[----:B------:R-:W-:Y:S01]  /*0060*/  NOP ;  /* 0x0000000000007918 */ /* 0x000fe20000000000 */
[----:B------:R-:W-:Y:S02]  /*0070*/  UMOV UR4, 0x40 ;  /* 0x0000004000047882 */ /* 0x000fe40000000000 */
[----:B-1----:R-:W-:-:S09]  /*0080*/  ULEA UR4, UR6, UR4, 0x18 ;  /* 0x0000000406047291 */ /* 0x002fd2000f8ec0ff */
[----:B------:R-:W1:Y:S01]  /*0090*/  LDS.U8 R2, [UR4] ;  /* 0x00000004ff027984 */ /* 0x000e620008000000 */
[----:B------:R-:W-:Y:S02]  /*00a0*/  UMOV UR4, 0x400 ;  /* 0x0000040000047882 */ /* 0x000fe40000000000 */
[----:B------:R-:W-:Y:S01]  /*00b0*/  ULEA UR4, UR6, UR4, 0x18 ;  /* 0x0000000406047291 */ /* 0x000fe2000f8ec0ff */
[----:B-1----:R-:W-:-:S13]  /*00c0*/  ISETP.NE.AND P0, PT, R2, RZ, PT ;  /* 0x000000ff0200720c */ /* 0x002fda0003f05270 */
[----:B------:R-:W-:Y:S05]  /*00d0*/  @P0 BRA `(.L_x_1) ;  /* 0x00000000007c0947 */ /* 0x000fea0003800000 */
[----:B------:R-:W-:-:S13]  /*00e0*/  ELECT P0, URZ, PT ;  /* 0x0000000000ff782f */ /* 0x000fda0003800000 */
[----:B------:R-:W-:Y:S05]  /*00f0*/  @!P0 BRA `(.L_x_2) ;  /* 0x0000000000848947 */ /* 0x000fea0003800000 */
[----:B------:R-:W-:Y:S01]  /*0100*/  UMOV UR5, 0x4 ;  /* 0x0000000400057882 */ /* 0x000fe20000000000 */
[----:B------:R-:W-:Y:S02]  /*0110*/  IMAD.MOV.U32 R5, RZ, RZ, 0x1 ;  /* 0x00000001ff057424 */ /* 0x000fe400078e00ff */
[----:B------:R-:W-:Y:S02]  /*0120*/  IMAD.MOV.U32 R3, RZ, RZ, 0xf ;  /* 0x0000000fff037424 */ /* 0x000fe400078e00ff */
[----:B------:R-:W-:Y:S04]  /*0130*/  DEPBAR.LE SB1, 0x36 ;  /* 0x00009d800000791a */ /* 0x000fe80000000000 */
[----:B------:R-:W1:Y:S02]  /*0140*/  UTCATOMSWS.FIND_AND_SET.ALIGN UP0, UR5, UR5 ;  /* 0x00000005000575e3 */ /* 0x000e640008000800 */
[----:B-1----:R-:W-:-:S04]  /*0150*/  PLOP3.LUT P0, PT, PT, PT, UP0, 0x80, 0x8 ;  /* 0x000000000008781c */ /* 0x002fc80003f0f008 */
[----:B------:R-:W-:-:S04]  /*0160*/  SEL R2, RZ, 0xffffffff, !P0 ;  /* 0xffffffffff027807 */ /* 0x000fc80004000000 */
[----:B------:R-:W-:Y:S01]  /*0170*/  ISETP.NE.AND P0, PT, R2, RZ, PT ;  /* 0x000000ff0200720c */ /* 0x000fe20003f05270 */
[----:B------:R-:W-:-:S12]  /*0180*/  IMAD.U32 R2, RZ, RZ, UR5 ;  /* 0x00000005ff027e24 */ /* 0x000fd8000f8e00ff */
[----:B------:R-:W-:Y:S05]  /*0190*/  @P0 BRA `(.L_x_3) ;  /* 0x0000000000240947 */ /* 0x000fea0003800000 */
.L_x_4:
[----:B------:R-:W-:Y:S05]  /*01a0*/  NANOSLEEP 0x64 ;  /* 0x000000640000795d */ /* 0x000fea0003800000 */
[----:B------:R-:W-:-:S05]  /*01b0*/  UMOV UR5, 0x4 ;  /* 0x0000000400057882 */ /* 0x000fca0000000000 */
[----:B------:R-:W-:Y:S04]  /*01c0*/  DEPBAR.LE SB1, 0x36 ;  /* 0x00009d800000791a */ /* 0x000fe80000000000 */
[----:B------:R-:W1:Y:S02]  /*01d0*/  UTCATOMSWS.FIND_AND_SET.ALIGN UP0, UR5, UR5 ;  /* 0x00000005000575e3 */ /* 0x000e640008000800 */
[----:B-1----:R-:W-:-:S04]  /*01e0*/  PLOP3.LUT P0, PT, PT, PT, UP0, 0x80, 0x8 ;  /* 0x000000000008781c */ /* 0x002fc80003f0f008 */
[----:B------:R-:W-:-:S04]  /*01f0*/  SEL R2, RZ, 0xffffffff, !P0 ;  /* 0xffffffffff027807 */ /* 0x000fc80004000000 */
[----:B------:R-:W-:Y:S01]  /*0200*/  ISETP.NE.AND P0, PT, R2, RZ, PT ;  /* 0x000000ff0200720c */ /* 0x000fe20003f05270 */
[----:B------:R-:W-:-:S12]  /*0210*/  IMAD.U32 R2, RZ, RZ, UR5 ;  /* 0x00000005ff027e24 */ /* 0x000fd8000f8e00ff */
[----:B------:R-:W-:Y:S05]  /*0220*/  @!P0 BRA `(.L_x_4) ;  /* 0xfffffffc00dc8947 */ /* 0x000fea000383ffff */
.L_x_3:
[C---:B------:R-:W-:Y:S01]  /*0230*/  VIADD R4, R2.reuse, 0x10 ;  /* 0x0000001002047836 */ /* 0x040fe20000000000 */
[----:B------:R-:W-:Y:S01]  /*0240*/  UMOV UR5, 0x50 ;  /* 0x0000005000057882 */ /* 0x000fe20000000000 */
[----:B------:R-:W-:Y:S01]  /*0250*/  SHF.L.U32 R3, R3, R2, RZ ;  /* 0x0000000203037219 */ /* 0x000fe200000006ff */
[----:B------:R-:W-:Y:S01]  /*0260*/  ULEA UR5, UR6, UR5, 0x18 ;  /* 0x0000000506057291 */ /* 0x000fe2000f8ec0ff */
[----:B------:R-:W-:Y:S01]  /*0270*/  IMAD.SHL.U32 R2, R2, 0x20, RZ ;  /* 0x0000002002027824 */ /* 0x000fe200078e00ff */
[----:B------:R-:W-:-:S04]  /*0280*/  SHF.L.U32 R4, R5, R4, RZ ;  /* 0x0000000405047219 */ /* 0x000fc800000006ff */
[----:B------:R-:W-:-:S05]  /*0290*/  LOP3.LUT R3, R4, R3, RZ, 0xfc, !PT ;  /* 0x0000000304037212 */ /* 0x000fca00078efcff */
[----:B------:R1:W-:Y:S04]  /*02a0*/  ATOMS.OR RZ, [UR5], R3 ;  /* 0x00000003ffff798c */ /* 0x0003e8000b000005 */
[----:B------:R1:W-:Y:S01]  /*02b0*/  STS [UR4], R2 ;  /* 0x00000002ff007988 */ /* 0x0003e20008000804 */
[----:B------:R-:W-:Y:S05]  /*02c0*/  BRA `(.L_x_2) ;  /* 0x0000000000107947 */ /* 0x000fea0003800000 */
.L_x_1:
[----:B------:R-:W-:-:S05]  /*02d0*/  IMAD.MOV.U32 R2, RZ, RZ, -0x1 ;  /* 0xffffffffff027424 */ /* 0x000fca00078e00ff */
[----:B------:R1:W-:Y:S02]  /*02e0*/  STS [UR4], R2 ;  /* 0x00000002ff007988 */ /* 0x0003e40008000804 */
[----:B-1----:R-:W-:-:S07]  /*02f0*/  MOV R2, 0x310 ;  /* 0x0000031000027802 */ /* 0x002fce0000000f00 */
[----:B0-----:R-:W-:Y:S05]  /*0300*/  CALL.REL.NOINC `($__internal_1_$__cuda_sm10x_tcgen05_guardrail_trap_phase_invalid_during_alloc) ;  /* 0x0000008000e47944 */ /* 0x001fea0003c00000 */
.L_x_2:
[----:B------:R-:W-:Y:S05]  /*0310*/  WARPSYNC.ALL ;  /* 0x0000000000007948 */ /* 0x000fea0003800000 */
[----:B------:R-:W-:Y:S01]  /*0320*/  NOP ;  /* 0x0000000000007918 */ /* 0x000fe20000000000 */
.L_x_0:
[----:B------:R-:W2:Y:S01]  /*0330*/  LDC.64 R32, c[0x0][0x398] ;  /* 0x0000e600ff207b82 */ /* 0x000ea20000000a00 */
[----:B------:R-:W3:Y:S01]  /*0340*/  S2R R7, SR_CTAID.X ;  /* 0x0000000000077919 */ /* 0x000ee20000002500 */
[----:B------:R-:W-:Y:S01]  /*0350*/  UMOV UR9, 0x400 ;  /* 0x0000040000097882 */ /* 0x000fe20000000000 */
[----:B------:R-:W-:Y:S01]  /*0360*/  SHF.R.U32.HI R68, RZ, 0x7, R0 ;  /* 0x00000007ff447819 */ /* 0x000fe20000011600 */
[----:B------:R-:W-:Y:S01]  /*0370*/  UMOV UR6, 0x1 ;  /* 0x0000000100067882 */ /* 0x000fe20000000000 */
[----:B------:R-:W-:Y:S01]  /*0380*/  LOP3.LUT R69, R0, 0xff, RZ, 0xc0, !PT ;  /* 0x000000ff00457812 */ /* 0x000fe200078ec0ff */
[----:B------:R-:W4:Y:S01]  /*0390*/  LDCU.128 UR12, c[0x0][0x380] ;  /* 0x00007000ff0c77ac */ /* 0x000f220008000c00 */
[----:B------:R-:W-:Y:S01]  /*03a0*/  SGXT.U32 R68, R68, 0x1 ;  /* 0x000000014444781a */ /* 0x000fe20000000000 */
[----:B------:R-:W5:Y:S01]  /*03b0*/  S2UR UR4, SR_CgaCtaId ;  /* 0x00000000000479c3 */ /* 0x000f620000008800 */
[----:B------:R-:W-:Y:S02]  /*03c0*/  PRMT R239, RZ, 0x7610, R239 ;  /* 0x00007610ffef7816 */ /* 0x000fe400000000ef */
[----:B------:R-:W-:-:S02]  /*03d0*/  LOP3.LUT R139, R68, 0x8, RZ, 0xfc, !PT ;  /* 0x00000008448b7812 */ /* 0x000fc400078efcff */
[----:B------:R-:W-:-:S03]  /*03e0*/  LOP3.LUT R141, R68, 0xa, RZ, 0xfc, !PT ;  /* 0x0000000a448d7812 */ /* 0x000fc600078efcff */
[----:B------:R-:W1:Y:S02]  /*03f0*/  LDC.64 R136, c[0x0][0x3a8] ;  /* 0x0000ea00ff887b82 */ /* 0x000e640000000a00 */
[----:B-12---:R-:W-:-:S06]  /*0400*/  VIADD R2, R33, 0x7f ;  /* 0x0000007f21027836 */ /* 0x006fcc0000000000 */
[----:B------:R-:W1:Y:S01]  /*0410*/  LDC.64 R64, c[0x0][0x3a0] ;  /* 0x0000e800ff407b82 */ /* 0x000e620000000a00 */
[----:B------:R-:W-:Y:S01]  /*0420*/  SHF.R.S32.HI R3, RZ, 0x1f, R2 ;  /* 0x0000001fff037819 */ /* 0x000fe20000011402 */
[----:B-----5:R-:W-:-:S03]  /*0430*/  ULEA UR9, UR4, UR9, 0x18 ;  /* 0x0000000904097291 */ /* 0x020fc6000f8ec0ff */
[----:B------:R-:W-:Y:S02]  /*0440*/  LEA.HI R3, R3, R2, RZ, 0x7 ;  /* 0x0000000203037211 */ /* 0x000fe400078f38ff */
[----:B---3--:R-:W-:Y:S01]  /*0450*/  IABS R8, R7 ;  /* 0x0000000700087213 */ /* 0x008fe20000000000 */
[----:B------:R-:W-:Y:S01]  /*0460*/  UIADD3 UR11, UPT, UPT, UR9, 0x10000, URZ ;  /* 0x00010000090b7890 */ /* 0x000fe2000fffe0ff */
[----:B------:R-:W-:Y:S01]  /*0470*/  SHF.R.S32.HI R3, RZ, 0x7, R3 ;  /* 0x00000007ff037819 */ /* 0x000fe20000011403 */
[----:B------:R-:W-:-:S04]  /*0480*/  IMAD R35, R68, R136, RZ ;  /* 0x0000008844237224 */ /* 0x000fc800078e02ff */
[----:B------:R-:W-:Y:S02]  /*0490*/  IMAD.SHL.U32 R4, R3, 0x8, RZ ;  /* 0x0000000803047824 */ /* 0x000fe400078e00ff */
[----:B------:R-:W-:-:S03]  /*04a0*/  IMAD R37, R136, 0x2, R35 ;  /* 0x0000000288257824 */ /* 0x000fc600078e0223 */
[-C--:B------:R-:W-:Y:S01]  /*04b0*/  IABS R9, R4.reuse ;  /* 0x0000000400097213 */ /* 0x080fe20000000000 */
[C---:B------:R-:W-:Y:S01]  /*04c0*/  IMAD R39, R136.reuse, 0x2, R37 ;  /* 0x0000000288277824 */ /* 0x040fe200078e0225 */
[----:B------:R-:W-:Y:S02]  /*04d0*/  IABS R10, R4 ;  /* 0x00000004000a7213 */ /* 0x000fe40000000000 */
[----:B------:R-:W2:Y:S01]  /*04e0*/  I2F.RP R5, R9 ;  /* 0x0000000900057306 */ /* 0x000ea20000209400 */
[----:B------:R-:W-:-:S07]  /*04f0*/  IMAD R41, R136, 0x2, R39 ;  /* 0x0000000288297824 */ /* 0x000fce00078e0227 */
[----:B--2---:R-:W2:Y:S02]  /*0500*/  MUFU.RCP R5, R5 ;  /* 0x0000000500057308 */ /* 0x004ea40000001000 */
[----:B--2---:R-:W-:Y:S02]  /*0510*/  VIADD R2, R5, 0xffffffe ;  /* 0x0ffffffe05027836 */ /* 0x004fe40000000000 */
[----:B------:R-:W-:-:S04]  /*0520*/  IMAD.MOV R5, RZ, RZ, -R10 ;  /* 0x000000ffff057224 */ /* 0x000fc800078e0a0a */
[----:B------:R2:W3:Y:S02]  /*0530*/  F2I.FTZ.U32.TRUNC.NTZ R3, R2 ;  /* 0x0000000200037305 */ /* 0x0004e4000021f000 */
[----:B--2---:R-:W-:Y:S02]  /*0540*/  IMAD.MOV.U32 R2, RZ, RZ, RZ ;  /* 0x000000ffff027224 */ /* 0x004fe400078e00ff */
[----:B---3--:R-:W-:-:S04]  /*0550*/  IMAD.MOV R6, RZ, RZ, -R3 ;  /* 0x000000ffff067224 */ /* 0x008fc800078e0a03 */
[----:B------:R-:W-:Y:S02]  /*0560*/  IMAD R11, R6, R9, RZ ;  /* 0x00000009060b7224 */ /* 0x000fe400078e02ff */
[----:B------:R-:W-:Y:S02]  /*0570*/  IMAD.MOV.U32 R6, RZ, RZ, R8 ;  /* 0x000000ffff067224 */ /* 0x000fe400078e0008 */
[----:B------:R-:W-:-:S06]  /*0580*/  IMAD.HI.U32 R3, R3, R11, R2 ;  /* 0x0000000b03037227 */ /* 0x000fcc00078e0002 */
[----:B------:R-:W-:-:S04]  /*0590*/  IMAD.HI.U32 R3, R3, R6, RZ ;  /* 0x0000000603037227 */ /* 0x000fc800078e00ff */
[----:B------:R-:W-:Y:S01]  /*05a0*/  IMAD R2, R3, R5, R6 ;  /* 0x0000000503027224 */ /* 0x000fe200078e0206 */
[----:B------:R-:W-:Y:S04]  /*05b0*/  BAR.SYNC.DEFER_BLOCKING 0x0 ;  /* 0x0000000000007b1d */ /* 0x000fe80000010000 */
[----:B------:R-:W-:-:S13]  /*05c0*/  ISETP.GT.U32.AND P2, PT, R9, R2, PT ;  /* 0x000000020900720c */ /* 0x000fda0003f44070 */
[----:B------:R-:W-:Y:S02]  /*05d0*/  @!P2 IMAD.IADD R2, R2, 0x1, -R9 ;  /* 0x000000010202a824 */ /* 0x000fe400078e0a09 */
[----:B------:R-:W-:Y:S01]  /*05e0*/  @!P2 VIADD R3, R3, 0x1 ;  /* 0x000000010303a836 */ /* 0x000fe20000000000 */
[----:B------:R-:W-:Y:S02]  /*05f0*/  ISETP.NE.AND P2, PT, R4, RZ, PT ;  /* 0x000000ff0400720c */ /* 0x000fe40003f45270 */
[----:B------:R-:W-:Y:S02]  /*0600*/  ISETP.GE.U32.AND P0, PT, R2, R9, PT ;  /* 0x000000090200720c */ /* 0x000fe40003f06070 */
[----:B------:R-:W-:-:S04]  /*0610*/  LOP3.LUT R2, R7, R4, RZ, 0x3c, !PT ;  /* 0x0000000407027212 */ /* 0x000fc800078e3cff */
[----:B------:R-:W-:Y:S01]  /*0620*/  ISETP.GE.AND P3, PT, R2, RZ, PT ;  /* 0x000000ff0200720c */ /* 0x000fe20003f66270 */
[----:B------:R-:W-:-:S06]  /*0630*/  VIADD R2, R32, 0x7f ;  /* 0x0000007f20027836 */ /* 0x000fcc0000000000 */
[----:B------:R-:W-:-:S04]  /*0640*/  @P0 VIADD R3, R3, 0x1 ;  /* 0x0000000103030836 */ /* 0x000fc80000000000 */
[----:B------:R-:W-:Y:S01]  /*0650*/  IMAD.MOV.U32 R5, RZ, RZ, R3 ;  /* 0x000000ffff057224 */ /* 0x000fe200078e0003 */
[----:B------:R-:W-:-:S03]  /*0660*/  SHF.R.S32.HI R3, RZ, 0x1f, R2 ;  /* 0x0000001fff037819 */ /* 0x000fc60000011402 */
[----:B------:R-:W-:Y:S01]  /*0670*/  @!P3 IMAD.MOV R5, RZ, RZ, -R5 ;  /* 0x000000ffff05b224 */ /* 0x000fe200078e0a05 */
[----:B------:R-:W-:Y:S02]  /*0680*/  @!P2 LOP3.LUT R5, RZ, R4, RZ, 0x33, !PT ;  /* 0x00000004ff05a212 */ /* 0x000fe400078e33ff */
[----:B------:R-:W-:-:S03]  /*0690*/  LEA.HI R3, R3, R2, RZ, 0x7 ;  /* 0x0000000203037211 */ /* 0x000fc600078f38ff */
[----:B------:R-:W-:Y:S02]  /*06a0*/  IMAD.SHL.U32 R8, R5, 0x8, RZ ;  /* 0x0000000805087824 */ /* 0x000fe400078e00ff */
[----:B------:R-:W-:-:S03]  /*06b0*/  IMAD.MOV R5, RZ, RZ, -R5 ;  /* 0x000000ffff057224 */ /* 0x000fc600078e0a05 */
[----:B------:R-:W-:Y:S01]  /*06c0*/  LEA.HI.SX32 R3, R3, -R8, 0x19 ;  /* 0x8000000803037211 */ /* 0x000fe200078fcaff */
[----:B------:R-:W-:-:S03]  /*06d0*/  IMAD R10, R4, R5, R7 ;  /* 0x00000005040a7224 */ /* 0x000fc600078e0207 */
[----:B------:R-:W-:Y:S02]  /*06e0*/  VIMNMX R11, PT, PT, R3, 0x8, PT ;  /* 0x00000008030b7848 */ /* 0x000fe40003fe0100 */
[----:B------:R-:W-:Y:S02]  /*06f0*/  IABS R7, R10 ;  /* 0x0000000a00077213 */ /* 0x000fe40000000000 */
[----:B------:R-:W-:-:S04]  /*0700*/  IABS R9, R11 ;  /* 0x0000000b00097213 */ /* 0x000fc80000000000 */
[----:B------:R-:W2:Y:S08]  /*0710*/  I2F.RP R6, R9 ;  /* 0x0000000900067306 */ /* 0x000eb00000209400 */
[----:B--2---:R-:W2:Y:S02]  /*0720*/  MUFU.RCP R6, R6 ;  /* 0x0000000600067308 */ /* 0x004ea40000001000 */
[----:B--2---:R-:W-:-:S06]  /*0730*/  VIADD R2, R6, 0xffffffe ;  /* 0x0ffffffe06027836 */ /* 0x004fcc0000000000 */
[----:B------:R2:W3:Y:S02]  /*0740*/  F2I.FTZ.U32.TRUNC.NTZ R3, R2 ;  /* 0x0000000200037305 */ /* 0x0004e4000021f000 */
[----:B--2---:R-:W-:Y:S02]  /*0750*/  IMAD.MOV.U32 R2, RZ, RZ, RZ ;  /* 0x000000ffff027224 */ /* 0x004fe400078e00ff */
[----:B---3--:R-:W-:-:S04]  /*0760*/  IMAD.MOV R12, RZ, RZ, -R3 ;  /* 0x000000ffff0c7224 */ /* 0x008fc800078e0a03 */
[----:B------:R-:W-:Y:S01]  /*0770*/  IMAD.MOV.U32 R4, RZ, RZ, R12 ;  /* 0x000000ffff047224 */ /* 0x000fe200078e000c */
[----:B------:R-:W-:-:S03]  /*0780*/  IABS R12, R11 ;  /* 0x0000000b000c7213 */ /* 0x000fc60000000000 */
[----:B------:R-:W-:Y:S02]  /*0790*/  IMAD R5, R4, R9, RZ ;  /* 0x0000000904057224 */ /* 0x000fe400078e02ff */
[----:B------:R-:W-:Y:S02]  /*07a0*/  IMAD.MOV.U32 R4, RZ, RZ, R7 ;  /* 0x000000ffff047224 */ /* 0x000fe400078e0007 */
[----:B------:R-:W-:-:S04]  /*07b0*/  IMAD.HI.U32 R3, R3, R5, R2 ;  /* 0x0000000503037227 */ /* 0x000fc800078e0002 */
[----:B------:R-:W-:Y:S01]  /*07c0*/  IMAD.MOV R2, RZ, RZ, -R12 ;  /* 0x000000ffff027224 */ /* 0x000fe200078e0a0c */
[----:B------:R-:W-:Y:S01]  /*07d0*/  IABS R12, R32 ;  /* 0x00000020000c7213 */ /* 0x000fe20000000000 */
[----:B------:R-:W-:-:S03]  /*07e0*/  IMAD.HI.U32 R3, R3, R4, RZ ;  /* 0x0000000403037227 */ /* 0x000fc600078e00ff */
[----:B------:R-:W2:Y:S01]  /*07f0*/  I2F.RP R6, R12 ;  /* 0x0000000c00067306 */ /* 0x000ea20000209400 */
[----:B------:R-:W-:-:S05]  /*0800*/  IMAD R2, R3, R2, R4 ;  /* 0x0000000203027224 */ /* 0x000fca00078e0204 */
[----:B------:R-:W-:Y:S02]  /*0810*/  ISETP.GT.U32.AND P2, PT, R9, R2, PT ;  /* 0x000000020900720c */ /* 0x000fe40003f44070 */
[----:B--2---:R-:W2:Y:S11]  /*0820*/  MUFU.RCP R6, R6 ;  /* 0x0000000600067308 */ /* 0x004eb60000001000 */
[----:B------:R-:W-:-:S02]  /*0830*/  @!P2 IMAD.IADD R2, R2, 0x1, -R9 ;  /* 0x000000010202a824 */ /* 0x000fc400078e0a09 */
[----:B------:R-:W-:Y:S01]  /*0840*/  @!P2 VIADD R3, R3, 0x1 ;  /* 0x000000010303a836 */ /* 0x000fe20000000000 */
[----:B------:R-:W-:Y:S02]  /*0850*/  ISETP.NE.AND P2, PT, R11, RZ, PT ;  /* 0x000000ff0b00720c */ /* 0x000fe40003f45270 */
[----:B------:R-:W-:Y:S02]  /*0860*/  ISETP.GE.U32.AND P0, PT, R2, R9, PT ;  /* 0x000000090200720c */ /* 0x000fe40003f06070 */
[----:B------:R-:W-:-:S04]  /*0870*/  LOP3.LUT R2, R10, R11, RZ, 0x3c, !PT ;  /* 0x0000000b0a027212 */ /* 0x000fc800078e3cff */
[----:B------:R-:W-:Y:S01]  /*0880*/  ISETP.GE.AND P3, PT, R2, RZ, PT ;  /* 0x000000ff0200720c */ /* 0x000fe20003f66270 */
[----:B--2---:R-:W-:Y:S01]  /*0890*/  VIADD R4, R6, 0xffffffe ;  /* 0x0ffffffe06047836 */ /* 0x004fe20000000000 */
[----:B------:R-:W-:-:S03]  /*08a0*/  IABS R6, R33 ;  /* 0x0000002100067213 */ /* 0x000fc60000000000 */
[----:B------:R2:W3:Y:S02]  /*08b0*/  F2I.FTZ.U32.TRUNC.NTZ R5, R4 ;  /* 0x0000000400057305 */ /* 0x0004e4000021f000 */
[----:B------:R-:W-:-:S04]  /*08c0*/  @P0 VIADD R3, R3, 0x1 ;  /* 0x0000000103030836 */ /* 0x000fc80000000000 */
[----:B------:R-:W-:Y:S01]  /*08d0*/  IMAD.MOV.U32 R13, RZ, RZ, R3 ;  /* 0x000000ffff0d7224 */ /* 0x000fe200078e0003 */
[----:B------:R-:W-:Y:S01]  /*08e0*/  LOP3.LUT R3, R0, 0x7f, RZ, 0xc0, !PT ;  /* 0x0000007f00037812 */ /* 0x000fe200078ec0ff */
[----:B------:R-:W5:Y:S02]  /*08f0*/  I2F.RP R7, R6 ;  /* 0x0000000600077306 */ /* 0x000f640000209400 */
[----:B------:R-:W-:Y:S01]  /*0900*/  @!P3 IMAD.MOV R13, RZ, RZ, -R13 ;  /* 0x000000ffff0db224 */ /* 0x000fe200078e0a0d */
[----:B------:R-:W-:Y:S01]  /*0910*/  @!P2 LOP3.LUT R13, RZ, R11, RZ, 0x33, !PT ;  /* 0x0000000bff0da212 */ /* 0x000fe200078e33ff */
[----:B--2---:R-:W-:-:S04]  /*0920*/  IMAD.MOV.U32 R4, RZ, RZ, RZ ;  /* 0x000000ffff047224 */ /* 0x004fc800078e00ff */
[----:B------:R-:W-:Y:S02]  /*0930*/  IMAD.MOV R2, RZ, RZ, -R13 ;  /* 0x000000ffff027224 */ /* 0x000fe400078e0a0d */
[----:B---3--:R-:W-:Y:S02]  /*0940*/  IMAD.MOV R9, RZ, RZ, -R5 ;  /* 0x000000ffff097224 */ /* 0x008fe400078e0a05 */
[----:B------:R-:W-:Y:S01]  /*0950*/  IMAD R2, R11, R2, R10 ;  /* 0x000000020b027224 */ /* 0x000fe200078e020a */
[----:B------:R-:W-:Y:S01]  /*0960*/  SHF.R.U32.HI R10, RZ, 0x6, R0 ;  /* 0x00000006ff0a7819 */ /* 0x000fe20000011600 */
[----:B------:R-:W2:Y:S02]  /*0970*/  LDS R11, [UR9] ;  /* 0x00000009ff0b7984 */ /* 0x000ea40008000800 */
[----:B------:R-:W-:Y:S01]  /*0980*/  IMAD.IADD R2, R8, 0x1, R2 ;  /* 0x0000000108027824 */ /* 0x000fe200078e0202 */
[----:B-----5:R-:W3:Y:S01]  /*0990*/  MUFU.RCP R7, R7 ;  /* 0x0000000700077308 */ /* 0x020ee20000001000 */
[----:B------:R-:W-:-:S02]  /*09a0*/  SGXT.U32 R10, R10, 0x2 ;  /* 0x000000020a0a781a */ /* 0x000fc40000000000 */
[----:B------:R-:W-:Y:S02]  /*09b0*/  IMAD R2, R2, 0x80, R3 ;  /* 0x0000008002027824 */ /* 0x000fe400078e0203 */
[----:B------:R-:W-:-:S03]  /*09c0*/  IMAD R3, R9, R12, RZ ;  /* 0x0000000c09037224 */ /* 0x000fc600078e02ff */
[----:B------:R-:W-:Y:S01]  /*09d0*/  IABS R8, R2 ;  /* 0x0000000200087213 */ /* 0x000fe20000000000 */
[----:B------:R-:W-:Y:S01]  /*09e0*/  IMAD.HI.U32 R4, R5, R3, R4 ;  /* 0x0000000305047227 */ /* 0x000fe200078e0004 */
[----:B------:R-:W-:Y:S01]  /*09f0*/  BAR.SYNC.DEFER_BLOCKING 0x0 ;  /* 0x0000000000007b1d */ /* 0x000fe20000010000 */
[----:B------:R-:W-:Y:S02]  /*0a00*/  ISETP.GE.AND P2, PT, R2, RZ, PT ;  /* 0x000000ff0200720c */ /* 0x000fe40003f46270 */
[----:B------:R-:W-:-:S04]  /*0a10*/  IMAD.MOV.U32 R5, RZ, RZ, R8 ;  /* 0x000000ffff057224 */ /* 0x000fc800078e0008 */
[----:B------:R-:W-:-:S04]  /*0a20*/  IMAD.HI.U32 R4, R4, R5, RZ ;  /* 0x0000000504047227 */ /* 0x000fc800078e00ff */
[----:B------:R-:W-:Y:S02]  /*0a30*/  IMAD.MOV R4, RZ, RZ, -R4 ;  /* 0x000000ffff047224 */ /* 0x000fe400078e0a04 */
[----:B---3--:R-:W-:Y:S02]  /*0a40*/  VIADD R8, R7, 0xffffffe ;  /* 0x0ffffffe07087836 */ /* 0x008fe40000000000 */
[C---:B------:R-:W-:Y:S01]  /*0a50*/  IMAD R5, R12.reuse, R4, R5 ;  /* 0x000000040c057224 */ /* 0x040fe200078e0205 */
[----:B------:R-:W-:Y:S01]  /*0a60*/  SHF.R.U32.HI R4, RZ, 0x5, R0 ;  /* 0x00000005ff047819 */ /* 0x000fe20000011600 */
[----:B------:R3:W5:Y:S03]  /*0a70*/  F2I.FTZ.U32.TRUNC.NTZ R9, R8 ;  /* 0x0000000800097305 */ /* 0x000766000021f000 */
[----:B------:R-:W-:Y:S01]  /*0a80*/  ISETP.GT.U32.AND P0, PT, R12, R5, PT ;  /* 0x000000050c00720c */ /* 0x000fe20003f04070 */
[----:B------:R-:W-:-:S02]  /*0a90*/  IMAD.SHL.U32 R3, R4, 0x200000, RZ ;  /* 0x0020000004037824 */ /* 0x000fc400078e00ff */
[----:B------:R-:W-:-:S03]  /*0aa0*/  IMAD.SHL.U32 R7, R4, 0x10, RZ ;  /* 0x0000001004077824 */ /* 0x000fc600078e00ff */
[----:B------:R-:W-:Y:S01]  /*0ab0*/  LOP3.LUT R3, R3, 0x600000, RZ, 0xc0, !PT ;  /* 0x0060000003037812 */ /* 0x000fe200078ec0ff */
[----:B---3--:R-:W-:Y:S01]  /*0ac0*/  IMAD.MOV.U32 R8, RZ, RZ, RZ ;  /* 0x000000ffff087224 */ /* 0x008fe200078e00ff */
[----:B------:R-:W-:Y:S02]  /*0ad0*/  LOP3.LUT R7, R7, 0x40, RZ, 0xc0, !PT ;  /* 0x0000004007077812 */ /* 0x000fe400078ec0ff */
[----:B------:R-:W-:Y:S01]  /*0ae0*/  R2UR UR5, R3 ;  /* 0x00000000030572ca */ /* 0x000fe200000e0000 */
[----:B------:R-:W-:Y:S01]  /*0af0*/  IMAD.SHL.U32 R3, R13, 0x80, RZ ;  /* 0x000000800d037824 */ /* 0x000fe200078e00ff */
[----:B------:R-:W-:Y:S01]  /*0b00*/  R2UR UR10, R7 ;  /* 0x00000000070a72ca */ /* 0x000fe200000e0000 */
[----:B------:R-:W-:Y:S01]  /*0b10*/  @!P0 IMAD.IADD R5, R5, 0x1, -R12 ;  /* 0x0000000105058824 */ /* 0x000fe200078e0a0c */
[----:B--2---:R-:W-:Y:S01]  /*0b20*/  R2UR UR8, R11 ;  /* 0x000000000b0872ca */ /* 0x004fe200000e0000 */
[----:B-----5:R-:W-:Y:S01]  /*0b30*/  IMAD.MOV R15, RZ, RZ, -R9 ;  /* 0x000000ffff0f7224 */ /* 0x020fe200078e0a09 */
[----:B------:R-:W-:-:S02]  /*0b40*/  LOP3.LUT R10, R3, R10, RZ, 0xfc, !PT ;  /* 0x0000000a030a7212 */ /* 0x000fc400078efcff */
[----:B------:R-:W-:Y:S01]  /*0b50*/  ISETP.GT.U32.AND P0, PT, R12, R5, PT ;  /* 0x000000050c00720c */ /* 0x000fe20003f04070 */
[----:B------:R-:W-:Y:S01]  /*0b60*/  IMAD R7, R15, R6, RZ ;  /* 0x000000060f077224 */ /* 0x000fe200078e02ff */
[----:B------:R-:W-:Y:S01]  /*0b70*/  IABS R13, R10 ;  /* 0x0000000a000d7213 */ /* 0x000fe20000000000 */
[----:B------:R-:W-:Y:S01]  /*0b80*/  IMAD R15, R136, 0x2, R41 ;  /* 0x00000002880f7824 */ /* 0x000fe200078e0229 */
[C---:B------:R-:W-:Y:S01]  /*0b90*/  LOP3.LUT R40, R10.reuse, 0x4, RZ, 0xfc, !PT ;  /* 0x000000040a287812 */ /* 0x040fe200078efcff */
[----:B------:R-:W-:Y:S01]  /*0ba0*/  IMAD.HI.U32 R8, R9, R7, R8 ;  /* 0x0000000709087227 */ /* 0x000fe200078e0008 */
[----:B------:R-:W-:Y:S02]  /*0bb0*/  LOP3.LUT R42, R10, 0x8, RZ, 0xfc, !PT ;  /* 0x000000080a2a7812 */ /* 0x000fe400078efcff */
[----:B------:R-:W-:Y:S01]  /*0bc0*/  IABS R17, R40 ;  /* 0x0000002800117213 */ /* 0x000fe20000000000 */
[----:B------:R-:W-:Y:S01]  /*0bd0*/  UIADD3 UR10, UPT, UPT, UR10, UR5, UR8 ;  /* 0x000000050a0a7290 */ /* 0x000fe2000fffe008 */
[----:B------:R-:W-:Y:S01]  /*0be0*/  IABS R19, R42 ;  /* 0x0000002a00137213 */ /* 0x000fe20000000000 */
[----:B------:R-:W-:-:S04]  /*0bf0*/  IMAD.HI.U32 R7, R8, R13, RZ ;  /* 0x0000000d08077227 */ /* 0x000fc800078e00ff */
[----:B------:R-:W-:Y:S01]  /*0c00*/  @!P0 IMAD.IADD R5, R5, 0x1, -R12 ;  /* 0x0000000105058824 */ /* 0x000fe200078e0a0c */
[----:B------:R-:W-:Y:S01]  /*0c10*/  ISETP.NE.AND P0, PT, R32, RZ, PT ;  /* 0x000000ff2000720c */ /* 0x000fe20003f05270 */
[----:B------:R-:W-:-:S04]  /*0c20*/  IMAD.HI.U32 R9, R8, R17, RZ ;  /* 0x0000001108097227 */ /* 0x000fc800078e00ff */
[----:B------:R-:W-:Y:S02]  /*0c30*/  IMAD.MOV R7, RZ, RZ, -R7 ;  /* 0x000000ffff077224 */ /* 0x000fe400078e0a07 */
[----:B------:R-:W-:-:S04]  /*0c40*/  IMAD.HI.U32 R11, R8, R19, RZ ;  /* 0x00000013080b7227 */ /* 0x000fc800078e00ff */
[----:B------:R-:W-:Y:S02]  /*0c50*/  IMAD.MOV R9, RZ, RZ, -R9 ;  /* 0x000000ffff097224 */ /* 0x000fe400078e0a09 */
[----:B------:R-:W-:Y:S02]  /*0c60*/  IMAD R12, R6, R7, R13 ;  /* 0x00000007060c7224 */ /* 0x000fe400078e020d */
[----:B------:R-:W-:Y:S02]  /*0c70*/  IMAD R13, R136, 0x2, R15 ;  /* 0x00000002880d7824 */ /* 0x000fe400078e020f */
[----:B------:R-:W-:Y:S02]  /*0c80*/  IMAD.MOV R11, RZ, RZ, -R11 ;  /* 0x000000ffff0b7224 */ /* 0x000fe400078e0a0b */
[----:B------:R-:W-:Y:S02]  /*0c90*/  IMAD R14, R6, R9, R17 ;  /* 0x00000009060e7224 */ /* 0x000fe400078e0211 */
[----:B------:R-:W-:Y:S01]  /*0ca0*/  @!P2 IMAD.MOV R5, RZ, RZ, -R5 ;  /* 0x000000ffff05a224 */ /* 0x000fe200078e0a05 */
[----:B------:R-:W-:Y:S01]  /*0cb0*/  @!P0 LOP3.LUT R5, RZ, R32, RZ, 0x33, !PT ;  /* 0x00000020ff058212 */ /* 0x000fe200078e33ff */
[----:B------:R-:W-:Y:S01]  /*0cc0*/  IMAD R9, R136, 0x2, R13 ;  /* 0x0000000288097824 */ /* 0x000fe200078e020d */
[----:B------:R-:W-:Y:S01]  /*0cd0*/  ISETP.NE.U32.AND P2, PT, R69, RZ, PT ;  /* 0x000000ff4500720c */ /* 0x000fe20003f45070 */
[----:B------:R-:W-:-:S02]  /*0ce0*/  IMAD R16, R6, R11, R19 ;  /* 0x0000000b06107224 */ /* 0x000fc400078e0213 */
[----:B------:R-:W-:Y:S02]  /*0cf0*/  IMAD R11, R136, 0x2, R9 ;  /* 0x00000002880b7824 */ /* 0x000fe400078e0209 */
[----:B-1----:R-:W-:Y:S02]  /*0d00*/  IMAD R17, R5, R65, RZ ;  /* 0x0000004105117224 */ /* 0x002fe400078e02ff */
[----:B------:R-:W-:Y:S02]  /*0d10*/  VIADD R65, R64, 0x3f ;  /* 0x0000003f40417836 */ /* 0x000fe40000000000 */
[----:B------:R-:W-:-:S03]  /*0d20*/  IMAD R5, R136, 0x2, R11 ;  /* 0x0000000288057824 */ /* 0x000fc600078e020b */
[----:B------:R-:W-:Y:S01]  /*0d30*/  ISETP.GT.AND P0, PT, R65, 0x3f, PT ;  /* 0x0000003f4100780c */ /* 0x000fe20003f04270 */
[----:B------:R-:W-:Y:S01]  /*0d40*/  IMAD R7, R136, 0x2, R5 ;  /* 0x0000000288077824 */ /* 0x000fe200078e0205 */
[----:B----4-:R-:W-:Y:S11]  /*0d50*/  @P1 BRA `(.L_x_5) ;  /* 0x0000000000181947 */ /* 0x010ff60003800000 */
[----:B------:R-:W-:Y:S01]  /*0d60*/  ELECT P3, URZ, PT ;  /* 0x0000000000ff782f */ /* 0x000fe20003860000 */
[----:B------:R-:W-:Y:S01]  /*0d70*/  IMAD.MOV.U32 R18, RZ, RZ, 0x1 ;  /* 0x00000001ff127424 */ /* 0x000fe200078e00ff */
[----:B------:R-:W-:Y:S01]  /*0d80*/  UMOV UR5, 0x40 ;  /* 0x0000004000057882 */ /* 0x000fe20000000000 */
[----:B------:R-:W-:Y:S01]  /*0d90*/  UVIRTCOUNT.DEALLOC.SMPOOL 0x80 ;  /* 0x000000800000784c */ /* 0x000fe20000000000 */
[----:B------:R-:W-:-:S09]  /*0da0*/  ULEA UR5, UR4, UR5, 0x18 ;  /* 0x0000000504057291 */ /* 0x000fd2000f8ec0ff */
[----:B------:R1:W-:Y:S03]  /*0db0*/  @P3 STS.U8 [UR5], R18 ;  /* 0x00000012ff003988 */ /* 0x0003e60008000005 */
.L_x_5:
[----:B------:R-:W-:Y:S01]  /*0dc0*/  STTM.x64 tmem[UR10], RZ ;  /* 0x000000ff000079ed */ /* 0x000fe2000834000a */
[----:B------:R-:W2:Y:S02]  /*0dd0*/  FENCE.VIEW.ASYNC.T ;  /* 0x00000000000073c6 */ /* 0x000ea40000000200 */
[----:B--2---:R-:W-:Y:S01]  /*0de0*/  VOTEU.ALL UP0, P2 ;  /* 0x0000000000ff7886 */ /* 0x004fe20001000000 */
[C---:B------:R-:W-:Y:S01]  /*0df0*/  IMAD R21, R136.reuse, 0x2, R7 ;  /* 0x0000000288157824 */ /* 0x040fe200078e0207 */
[----:B------:R-:W-:Y:S01]  /*0e00*/  VOTEU.ALL UP1, P2 ;  /* 0x0000000000ff7886 */ /* 0x000fe20001020000 */
[----:B------:R-:W-:Y:S01]  /*0e10*/  IMAD.SHL.U32 R20, R17, 0x2, RZ ;  /* 0x0000000211147824 */ /* 0x000fe200078e00ff */
[----:B------:R-:W-:Y:S01]  /*0e20*/  ISETP.LT.AND P4, PT, R139, R64, P0 ;  /* 0x000000408b00720c */ /* 0x000fe20000781270 */
[----:B------:R-:W-:Y:S01]  /*0e30*/  IMAD R19, R136, 0x2, R21 ;  /* 0x0000000288137824 */ /* 0x000fe200078e0215 */
[----:B------:R-:W-:-:S04]  /*0e40*/  @!UP0 UIADD3 UR4, UPT, UPT, -UR6, 0x100000, URZ ;  /* 0x0010000006048890 */ /* 0x000fc8000fffe1ff */
[----:B------:R-:W-:Y:S02]  /*0e50*/  @!UP0 USHF.L.U32 UR5, UR4, 0xb, URZ ;  /* 0x0000000b04058899 */ /* 0x000fe400080006ff */
[----:B------:R-:W-:Y:S01]  /*0e60*/  @!UP0 USHF.L.U32 UR4, UR4, 0x1, URZ ;  /* 0x0000000104048899 */ /* 0x000fe200080006ff */
[----:B------:R-:W-:Y:S01]  /*0e70*/  BAR.SYNC.DEFER_BLOCKING 0x0 ;  /* 0x0000000000007b1d */ /* 0x000fe20000010000 */
[----:B------:R-:W-:Y:S01]  /*0e80*/  IADD3 R32, P5, PT, R20, UR12, RZ ;  /* 0x0000000c14207c10 */ /* 0x000fe2000ffbe0ff */
[C---:B------:R-:W-:Y:S01]  /*0e90*/  IMAD R27, R136.reuse, 0x2, R19 ;  /* 0x00000002881b7824 */ /* 0x040fe200078e0213 */
[----:B------:R-:W-:Y:S02]  /*0ea0*/  ISETP.LT.AND P3, PT, R141, R64, P0 ;  /* 0x000000408d00720c */ /* 0x000fe40000761270 */
[----:B------:R-:W-:Y:S01]  /*0eb0*/  LEA.HI.X.SX32 R34, R17, UR13, 0x1, P5 ;  /* 0x0000000d11227c11 */ /* 0x000fe2000a8f0eff */
[----:B------:R-:W-:Y:S01]  /*0ec0*/  IMAD R29, R136, 0x2, R27 ;  /* 0x00000002881d7824 */ /* 0x000fe200078e021b */
[----:B------:R-:W-:-:S03]  /*0ed0*/  LEA R22, P5, R15, R32, 0x1 ;  /* 0x000000200f167211 */ /* 0x000fc600078a08ff */
[----:B------:R-:W-:Y:S01]  /*0ee0*/  IMAD R43, R136, 0x2, R29 ;  /* 0x00000002882b7824 */ /* 0x000fe200078e021d */
[----:B------:R-:W-:-:S03]  /*0ef0*/  LEA.HI.X.SX32 R23, R15, R34, 0x1, P5 ;  /* 0x000000220f177211 */ /* 0x000fc600028f0eff */
[C---:B------:R-:W-:Y:S01]  /*0f00*/  IMAD R45, R136.reuse, 0x2, R43 ;  /* 0x00000002882d7824 */ /* 0x040fe200078e022b */
[----:B------:R-:W2:Y:S02]  /*0f10*/  FENCE.VIEW.ASYNC.S ;  /* 0x00000000000073c6 */ /* 0x000ea40000000000 */
[----:B--2---:R2:W3:Y:S02]  /*0f20*/  @!UP1 SYNCS.EXCH.64 URZ, [UR11], UR4 ;  /* 0x000000040bff95b2 */ /* 0x0044e40008000100 */
[----:B---3--:R-:W-:Y:S01]  /*0f30*/  BAR.SYNC.DEFER_BLOCKING 0x0 ;  /* 0x0000000000007b1d */ /* 0x008fe20000010000 */
[----:B------:R-:W-:Y:S01]  /*0f40*/  IMAD R31, R136, 0x2, R45 ;  /* 0x00000002881f7824 */ /* 0x000fe200078e022d */
[----:B------:R-:W-:-:S03]  /*0f50*/  LOP3.LUT R143, R68, 0x10, RZ, 0xfc, !PT ;  /* 0x00000010448f7812 */ /* 0x000fc600078efcff */
[----:B------:R-:W-:Y:S01]  /*0f60*/  IMAD R47, R136, 0x2, R31 ;  /* 0x00000002882f7824 */ /* 0x000fe200078e021f */
[----:B------:R-:W-:-:S03]  /*0f70*/  ISETP.LT.AND P5, PT, R143, R64, P0 ;  /* 0x000000408f00720c */ /* 0x000fc600007a1270 */
[C---:B------:R-:W-:Y:S01]  /*0f80*/  IMAD R49, R136.reuse, 0x2, R47 ;  /* 0x0000000288317824 */ /* 0x040fe200078e022f */
[----:B------:R-:W-:Y:S01]  /*0f90*/  PRMT R228, RZ, 0x7610, R228 ;  /* 0x00007610ffe47816 */ /* 0x000fe200000000e4 */
[----:B--2---:R-:W2:Y:S02]  /*0fa0*/  LDCU UR4, c[0x0][0x3b0] ;  /* 0x00007600ff0477ac */ /* 0x004ea40008000800 */
[----:B------:R-:W-:Y:S01]  /*0fb0*/  IMAD R51, R136, 0x2, R49 ;  /* 0x0000000288337824 */ /* 0x000fe200078e0231 */
[----:B------:R-:W-:-:S03]  /*0fc0*/  PRMT R241, RZ, 0x7610, R241 ;  /* 0x00007610fff17816 */ /* 0x000fc600000000f1 */
[----:B------:R-:W-:Y:S01]  /*0fd0*/  IMAD R53, R136, 0x2, R51 ;  /* 0x0000000288357824 */ /* 0x000fe200078e0233 */
[----:B------:R3:W4:Y:S01]  /*0fe0*/  @P4 LDG.E.U16 R239, desc[UR18][R22.64] ;  /* 0x0000001216ef4981 */ /* 0x000722000c1e1500 */
[C---:B------:R-:W-:Y:S02]  /*0ff0*/  LEA R24, P4, R13.reuse, R32, 0x1 ;  /* 0x000000200d187211 */ /* 0x040fe400078808ff */
[----:B------:R-:W-:Y:S02]  /*1000*/  LOP3.LUT R145, R68, 0x18, RZ, 0xfc, !PT ;  /* 0x0000001844917812 */ /* 0x000fe400078efcff */
[----:B------:R-:W-:Y:S01]  /*1010*/  LEA.HI.X.SX32 R25, R13, R34, 0x1, P4 ;  /* 0x000000220d197211 */ /* 0x000fe200020f0eff */
[----:B------:R-:W-:Y:S01]  /*1020*/  IMAD R55, R136, 0x2, R53 ;  /* 0x0000000288377824 */ /* 0x000fe200078e0235 */
[----:B------:R-:W-:Y:S02]  /*1030*/  LOP3.LUT R147, R68, 0x1a, RZ, 0xfc, !PT ;  /* 0x0000001a44937812 */ /* 0x000fe400078efcff */
[----:B------:R-:W-:Y:S01]  /*1040*/  ISETP.LT.AND P4, PT, R145, R64, P0 ;  /* 0x000000409100720c */ /* 0x000fe20000781270 */
[----:B------:R5:W2:Y:S01]  /*1050*/  @P3 LDG.E.U16 R228, desc[UR18][R24.64] ;  /* 0x0000001218e43981 */ /* 0x000aa2000c1e1500 */
[----:B---3--:R-:W-:-:S04]  /*1060*/  LEA R22, P6, R5, R32, 0x1 ;  /* 0x0000002005167211 */ /* 0x008fc800078c08ff */
[----:B------:R-:W-:Y:S02]  /*1070*/  LEA.HI.X.SX32 R23, R5, R34, 0x1, P6 ;  /* 0x0000002205177211 */ /* 0x000fe400030f0eff */
[----:B------:R-:W-:Y:S01]  /*1080*/  LEA R26, P3, R27, R32, 0x1 ;  /* 0x000000201b1a7211 */ /* 0x000fe200078608ff */
[C---:B------:R-:W-:Y:S02]  /*1090*/  IMAD R57, R136.reuse, 0x2, R55 ;  /* 0x0000000288397824 */ /* 0x040fe400078e0237 */
[----:B------:R-:W3:Y:S01]  /*10a0*/  @P5 LDG.E.U16 R241, desc[UR18][R22.64] ;  /* 0x0000001216f15981 */ /* 0x000ee2000c1e1500 */
[----:B------:R-:W-:Y:S02]  /*10b0*/  ISETP.LT.AND P5, PT, R147, R64, P0 ;  /* 0x000000409300720c */ /* 0x000fe400007a1270 */
[----:B------:R-:W-:Y:S01]  /*10c0*/  LEA.HI.X.SX32 R27, R27, R34, 0x1, P3 ;  /* 0x000000221b1b7211 */ /* 0x000fe200018f0eff */
[----:B------:R-:W-:Y:S01]  /*10d0*/  IMAD R59, R136, 0x2, R57 ;  /* 0x00000002883b7824 */ /* 0x000fe200078e0239 */
[----:B-----5:R-:W-:-:S02]  /*10e0*/  LEA R24, P3, R29, R32, 0x1 ;  /* 0x000000201d187211 */ /* 0x020fc400078608ff */
[----:B------:R-:W-:Y:S02]  /*10f0*/  PRMT R233, RZ, 0x7610, R233 ;  /* 0x00007610ffe97816 */ /* 0x000fe400000000e9 */
[----:B------:R-:W-:Y:S01]  /*1100*/  LEA.HI.X.SX32 R25, R29, R34, 0x1, P3 ;  /* 0x000000221d197211 */ /* 0x000fe200018f0eff */
[----:B------:R-:W-:Y:S01]  /*1110*/  IMAD R29, R136, 0x2, R59 ;  /* 0x00000002881d7824 */ /* 0x000fe200078e023b */
[----:B------:R-:W-:Y:S02]  /*1120*/  PRMT R223, RZ, 0x7610, R223 ;  /* 0x00007610ffdf7816 */ /* 0x000fe400000000df */
[----:B------:R-:W-:Y:S01]  /*1130*/  LOP3.LUT R151, R68, 0x28, RZ, 0xfc, !PT ;  /* 0x0000002844977812 */ /* 0x000fe200078efcff */
[----:B------:R-:W-:Y:S01]  /*1140*/  IMAD R61, R136, 0x2, R29 ;  /* 0x00000002883d7824 */ /* 0x000fe200078e021d */
[----:B------:R5:W2:Y:S01]  /*1150*/  @P4 LDG.E.U16 R233, desc[UR18][R26.64] ;  /* 0x000000121ae94981 */ /* 0x000aa2000c1e1500 */
[----:B------:R-:W-:Y:S02]  /*1160*/  LOP3.LUT R149, R68, 0x20, RZ, 0xfc, !PT ;  /* 0x0000002044957812 */ /* 0x000fe400078efcff */
[----:B------:R-:W-:Y:S01]  /*1170*/  ISETP.LT.AND P3, PT, R151, R64, P0 ;  /* 0x000000409700720c */ /* 0x000fe20000761270 */
[----:B------:R-:W2:Y:S01]  /*1180*/  @P5 LDG.E.U16 R223, desc[UR18][R24.64] ;  /* 0x0000001218df5981 */ /* 0x000ea2000c1e1500 */
[----:B------:R-:W-:Y:S01]  /*1190*/  IMAD R63, R136, 0x2, R61 ;  /* 0x00000002883f7824 */ /* 0x000fe200078e023d */
[----:B-----5:R-:W-:-:S02]  /*11a0*/  LEA R26, P5, R53, R32, 0x1 ;  /* 0x00000020351a7211 */ /* 0x020fc400078a08ff */
[----:B------:R-:W-:Y:S02]  /*11b0*/  ISETP.LT.AND P4, PT, R149, R64, P0 ;  /* 0x000000409500720c */ /* 0x000fe40000781270 */
[----:B------:R-:W-:Y:S01]  /*11c0*/  LEA.HI.X.SX32 R27, R53, R34, 0x1, P5 ;  /* 0x00000022351b7211 */ /* 0x000fe200028f0eff */
[----:B------:R-:W-:Y:S01]  /*11d0*/  IMAD R53, R136, 0x2, R63 ;  /* 0x0000000288357824 */ /* 0x000fe200078e023f */
[----:B------:R-:W-:Y:S02]  /*11e0*/  LOP3.LUT R155, R68, 0x38, RZ, 0xfc, !PT ;  /* 0x00000038449b7812 */ /* 0x000fe400078efcff */
[----:B------:R-:W-:Y:S01]  /*11f0*/  PRMT R231, RZ, 0x7610, R231 ;  /* 0x00007610ffe77816 */ /* 0x000fe200000000e7 */
[----:B------:R-:W-:Y:S01]  /*1200*/  IMAD R67, R136, 0x2, R53 ;  /* 0x0000000288437824 */ /* 0x000fe200078e0235 */
[----:B------:R-:W-:Y:S02]  /*1210*/  LEA R22, P6, R31, R32, 0x1 ;  /* 0x000000201f167211 */ /* 0x000fe400078c08ff */
[----:B------:R-:W-:-:S02]  /*1220*/  ISETP.LT.AND P5, PT, R155, R64, P0 ;  /* 0x000000409b00720c */ /* 0x000fc400007a1270 */
[C---:B------:R-:W-:Y:S01]  /*1230*/  LOP3.LUT R153, R68.reuse, 0x30, RZ, 0xfc, !PT ;  /* 0x0000003044997812 */ /* 0x040fe200078efcff */
[----:B------:R-:W5:Y:S01]  /*1240*/  @P3 LDG.E.U16 R231, desc[UR18][R26.64] ;  /* 0x000000121ae73981 */ /* 0x000f62000c1e1500 */
[----:B------:R-:W-:Y:S02]  /*1250*/  PRMT R235, RZ, 0x7610, R235 ;  /* 0x00007610ffeb7816 */ /* 0x000fe400000000eb */
[----:B------:R-:W-:Y:S02]  /*1260*/  LEA.HI.X.SX32 R23, R31, R34, 0x1, P6 ;  /* 0x000000221f177211 */ /* 0x000fe400030f0eff */
[----:B------:R-:W-:Y:S02]  /*1270*/  LEA R30, P3, R67, R32, 0x1 ;  /* 0x00000020431e7211 */ /* 0x000fe400078608ff */
[----:B------:R-:W-:Y:S01]  /*1280*/  ISETP.LT.AND P6, PT, R153, R64, P0 ;  /* 0x000000409900720c */ /* 0x000fe200007c1270 */
[----:B------:R1:W2:Y:S01]  /*1290*/  @P4 LDG.E.U16 R235, desc[UR18][R22.64] ;  /* 0x0000001216eb4981 */ /* 0x0002a2000c1e1500 */
[----:B------:R-:W-:-:S02]  /*12a0*/  LOP3.LUT R159, R68, 0x12, RZ, 0xfc, !PT ;  /* 0x00000012449f7812 */ /* 0x000fc400078efcff */
[----:B------:R-:W-:Y:S02]  /*12b0*/  PRMT R227, RZ, 0x7610, R227 ;  /* 0x00007610ffe37816 */ /* 0x000fe400000000e3 */
[----:B------:R-:W-:Y:S02]  /*12c0*/  LEA.HI.X.SX32 R31, R67, R34, 0x1, P3 ;  /* 0x00000022431f7211 */ /* 0x000fe400018f0eff */
[----:B------:R-:W-:Y:S02]  /*12d0*/  LEA R28, P4, R29, R32, 0x1 ;  /* 0x000000201d1c7211 */ /* 0x000fe400078808ff */
[----:B------:R-:W-:Y:S01]  /*12e0*/  ISETP.LT.AND P3, PT, R159, R64, P0 ;  /* 0x000000409f00720c */ /* 0x000fe20000761270 */
[----:B------:R-:W2:Y:S01]  /*12f0*/  @P5 LDG.E.U16 R227, desc[UR18][R30.64] ;  /* 0x000000121ee35981 */ /* 0x000ea2000c1e1500 */
[----:B------:R-:W-:Y:S02]  /*1300*/  LOP3.LUT R157, R68, 0x22, RZ, 0xfc, !PT ;  /* 0x00000022449d7812 */ /* 0x000fe400078efcff */
[----:B------:R-:W-:-:S02]  /*1310*/  PRMT R229, RZ, 0x7610, R229 ;  /* 0x00007610ffe57816 */ /* 0x000fc400000000e5 */
[----:B------:R-:W-:Y:S02]  /*1320*/  LEA.HI.X.SX32 R29, R29, R34, 0x1, P4 ;  /* 0x000000221d1d7211 */ /* 0x000fe400020f0eff */
[----:B-1----:R-:W-:Y:S02]  /*1330*/  LEA R22, P5, R7, R32, 0x1 ;  /* 0x0000002007167211 */ /* 0x002fe400078a08ff */
[----:B------:R-:W-:Y:S01]  /*1340*/  ISETP.LT.AND P4, PT, R157, R64, P0 ;  /* 0x000000409d00720c */ /* 0x000fe20000781270 */
[----:B------:R1:W2:Y:S01]  /*1350*/  @P6 LDG.E.U16 R229, desc[UR18][R28.64] ;  /* 0x000000121ce56981 */ /* 0x0002a2000c1e1500 */
[----:B------:R-:W-:Y:S02]  /*1360*/  LOP3.LUT R163, R68, 0x32, RZ, 0xfc, !PT ;  /* 0x0000003244a37812 */ /* 0x000fe400078efcff */
[----:B------:R-:W-:Y:S02]  /*1370*/  PRMT R224, RZ, 0x7610, R224 ;  /* 0x00007610ffe07816 */ /* 0x000fe400000000e0 */
[----:B------:R-:W-:-:S02]  /*1380*/  LEA.HI.X.SX32 R23, R7, R34, 0x1, P5 ;  /* 0x0000002207177211 */ /* 0x000fc400028f0eff */
[----:B------:R-:W-:Y:S02]  /*1390*/  LEA R24, P6, R47, R32, 0x1 ;  /* 0x000000202f187211 */ /* 0x000fe400078c08ff */
[----:B------:R-:W-:Y:S01]  /*13a0*/  ISETP.LT.AND P5, PT, R163, R64, P0 ;  /* 0x00000040a300720c */ /* 0x000fe200007a1270 */
[----:B------:R0:W2:Y:S01]  /*13b0*/  @P3 LDG.E.U16 R224, desc[UR18][R22.64] ;  /* 0x0000001216e03981 */ /* 0x0000a2000c1e1500 */
[----:B------:R-:W-:Y:S02]  /*13c0*/  LOP3.LUT R161, R68, 0x2a, RZ, 0xfc, !PT ;  /* 0x0000002a44a17812 */ /* 0x000fe400078efcff */
[----:B------:R-:W-:Y:S02]  /*13d0*/  PRMT R226, RZ, 0x7610, R226 ;  /* 0x00007610ffe27816 */ /* 0x000fe400000000e2 */
[----:B------:R-:W-:Y:S02]  /*13e0*/  LEA.HI.X.SX32 R25, R47, R34, 0x1, P6 ;  /* 0x000000222f197211 */ /* 0x000fe400030f0eff */
[----:B-1----:R-:W-:-:S02]  /*13f0*/  LEA R28, P3, R61, R32, 0x1 ;  /* 0x000000203d1c7211 */ /* 0x002fc400078608ff */
[----:B------:R-:W-:Y:S01]  /*1400*/  ISETP.LT.AND P6, PT, R161, R64, P0 ;  /* 0x00000040a100720c */ /* 0x000fe200007c1270 */
[----:B------:R1:W2:Y:S01]  /*1410*/  @P4 LDG.E.U16 R226, desc[UR18][R24.64] ;  /* 0x0000001218e24981 */ /* 0x0002a2000c1e1500 */
[C---:B------:R-:W-:Y:S02]  /*1420*/  LOP3.LUT R167, R68.reuse, 0xc, RZ, 0xfc, !PT ;  /* 0x0000000c44a77812 */ /* 0x040fe400078efcff */
[----:B------:R-:W-:Y:S02]  /*1430*/  PRMT R146, RZ, 0x7610, R146 ;  /* 0x00007610ff927816 */ /* 0x000fe40000000092 */
[----:B------:R-:W-:Y:S02]  /*1440*/  LEA.HI.X.SX32 R29, R61, R34, 0x1, P3 ;  /* 0x000000223d1d7211 */ /* 0x000fe400018f0eff */
[----:B------:R-:W-:Y:S02]  /*1450*/  LEA R26, P4, R55, R32, 0x1 ;  /* 0x00000020371a7211 */ /* 0x000fe400078808ff */
[----:B------:R-:W-:Y:S01]  /*1460*/  ISETP.LT.AND P3, PT, R167, R64, P0 ;  /* 0x00000040a700720c */ /* 0x000fe20000761270 */
[----:B------:R-:W2:Y:S01]  /*1470*/  @P5 LDG.E.U16 R146, desc[UR18][R28.64] ;  /* 0x000000121c925981 */ /* 0x000ea2000c1e1500 */
[----:B------:R-:W-:-:S02]  /*1480*/  LOP3.LUT R165, R68, 0x3a, RZ, 0xfc, !PT ;  /* 0x0000003a44a57812 */ /* 0x000fc400078efcff */
[----:B------:R-:W-:Y:S01]  /*1490*/  PRMT R152, RZ, 0x7610, R152 ;  /* 0x00007610ff987816 */ /* 0x000fe20000000098 */
[----:B------:R-:W-:Y:S01]  /*14a0*/  IMAD R67, R136, 0x2, R67 ;  /* 0x0000000288437824 */ /* 0x000fe200078e0243 */
[----:B------:R-:W-:Y:S02]  /*14b0*/  LEA.HI.X.SX32 R27, R55, R34, 0x1, P4 ;  /* 0x00000022371b7211 */ /* 0x000fe400020f0eff */
[----:B0-----:R-:W-:Y:S02]  /*14c0*/  LEA R22, P5, R9, R32, 0x1 ;  /* 0x0000002009167211 */ /* 0x001fe400078a08ff */
[----:B------:R-:W-:Y:S01]  /*14d0*/  ISETP.LT.AND P4, PT, R165, R64, P0 ;  /* 0x00000040a500720c */ /* 0x000fe20000781270 */
[----:B------:R0:W2:Y:S01]  /*14e0*/  @P6 LDG.E.U16 R152, desc[UR18][R26.64] ;  /* 0x000000121a986981 */ /* 0x0000a2000c1e1500 */
[----:B------:R-:W-:Y:S02]  /*14f0*/  PRMT R144, RZ, 0x7610, R144 ;  /* 0x00007610ff907816 */ /* 0x000fe40000000090 */
[----:B------:R-:W-:-:S02]  /*1500*/  LEA.HI.X.SX32 R23, R9, R34, 0x1, P5 ;  /* 0x0000002209177211 */ /* 0x000fc400028f0eff */
[C---:B------:R-:W-:Y:S02]  /*1510*/  LEA R30, P6, R67.reuse, R32, 0x1 ;  /* 0x00000020431e7211 */ /* 0x040fe400078c08ff */
[----:B------:R-:W-:Y:S01]  /*1520*/  PRMT R142, RZ, 0x7610, R142 ;  /* 0x00007610ff8e7816 */ /* 0x000fe2000000008e */
[----:B------:R0:W2:Y:S01]  /*1530*/  @P3 LDG.E.U16 R144, desc[UR18][R22.64] ;  /* 0x0000001216903981 */ /* 0x0000a2000c1e1500 */
[----:B------:R-:W-:Y:S02]  /*1540*/  LEA.HI.X.SX32 R31, R67, R34, 0x1, P6 ;  /* 0x00000022431f7211 */ /* 0x000fe400030f0eff */
[----:B-1----:R-:W-:Y:S02]  /*1550*/  LEA R24, P3, R21, R32, 0x1 ;  /* 0x0000002015187211 */ /* 0x002fe400078608ff */
[C---:B------:R-:W-:Y:S01]  /*1560*/  LOP3.LUT R169, R68.reuse, 0x14, RZ, 0xfc, !PT ;  /* 0x0000001444a97812 */ /* 0x040fe200078efcff */
[----:B------:R-:W2:Y:S01]  /*1570*/  @P4 LDG.E.U16 R142, desc[UR18][R30.64] ;  /* 0x000000121e8e4981 */ /* 0x000ea2000c1e1500 */
[----:B------:R-:W-:-:S02]  /*1580*/  LOP3.LUT R173, R68, 0x24, RZ, 0xfc, !PT ;  /* 0x0000002444ad7812 */ /* 0x000fc400078efcff */
[----:B0-----:R-:W-:Y:S02]  /*1590*/  LEA R26, P5, R43, R32, 0x1 ;  /* 0x000000202b1a7211 */ /* 0x001fe400078a08ff */
[----:B------:R-:W-:Y:S02]  /*15a0*/  LEA.HI.X.SX32 R25, R21, R34, 0x1, P3 ;  /* 0x0000002215197211 */ /* 0x000fe400018f0eff */
[----:B------:R-:W-:Y:S02]  /*15b0*/  LOP3.LUT R171, R68, 0x1c, RZ, 0xfc, !PT ;  /* 0x0000001c44ab7812 */ /* 0x000fe400078efcff */
[-C--:B------:R-:W-:Y:S02]  /*15c0*/  ISETP.LT.AND P4, PT, R169, R64.reuse, P0 ;  /* 0x00000040a900720c */ /* 0x080fe40000781270 */
[----:B------:R-:W-:Y:S02]  /*15d0*/  ISETP.LT.AND P3, PT, R173, R64, P0 ;  /* 0x00000040ad00720c */ /* 0x000fe40000761270 */
[----:B------:R-:W-:-:S02]  /*15e0*/  LEA.HI.X.SX32 R27, R43, R34, 0x1, P5 ;  /* 0x000000222b1b7211 */ /* 0x000fc400028f0eff */
[----:B------:R-:W-:Y:S02]  /*15f0*/  ISETP.LT.AND P6, PT, R171, R64, P0 ;  /* 0x00000040ab00720c */ /* 0x000fe400007c1270 */
[C---:B------:R-:W-:Y:S02]  /*1600*/  LEA R22, P5, R49.reuse, R32, 0x1 ;  /* 0x0000002031167211 */ /* 0x040fe400078a08ff */
[----:B------:R-:W-:Y:S02]  /*1610*/  LOP3.LUT R177, R68, 0x34, RZ, 0xfc, !PT ;  /* 0x0000003444b17812 */ /* 0x000fe400078efcff */
[----:B------:R-:W-:Y:S02]  /*1620*/  PRMT R148, RZ, 0x7610, R148 ;  /* 0x00007610ff947816 */ /* 0x000fe40000000094 */
[----:B------:R-:W-:Y:S02]  /*1630*/  PRMT R221, RZ, 0x7610, R221 ;  /* 0x00007610ffdd7816 */ /* 0x000fe400000000dd */
[----:B------:R-:W-:-:S02]  /*1640*/  LEA.HI.X.SX32 R23, R49, R34, 0x1, P5 ;  /* 0x0000002231177211 */ /* 0x000fc400028f0eff */
[----:B------:R-:W-:Y:S01]  /*1650*/  LOP3.LUT R175, R68, 0x2c, RZ, 0xfc, !PT ;  /* 0x0000002c44af7812 */ /* 0x000fe200078efcff */
[----:B------:R0:W2:Y:S01]  /*1660*/  @P4 LDG.E.U16 R148, desc[UR18][R24.64] ;  /* 0x0000001218944981 */ /* 0x0000a2000c1e1500 */
[-C--:B------:R-:W-:Y:S02]  /*1670*/  ISETP.LT.AND P5, PT, R177, R64.reuse, P0 ;  /* 0x00000040b100720c */ /* 0x080fe400007a1270 */
[----:B------:R-:W-:Y:S01]  /*1680*/  PRMT R222, RZ, 0x7610, R222 ;  /* 0x00007610ffde7816 */ /* 0x000fe200000000de */
[----:B------:R1:W2:Y:S01]  /*1690*/  @P3 LDG.E.U16 R221, desc[UR18][R22.64] ;  /* 0x0000001216dd3981 */ /* 0x0002a2000c1e1500 */
[----:B------:R-:W-:Y:S02]  /*16a0*/  ISETP.LT.AND P4, PT, R175, R64, P0 ;  /* 0x00000040af00720c */ /* 0x000fe40000781270 */
[----:B------:R-:W-:Y:S02]  /*16b0*/  PRMT R220, RZ, 0x7610, R220 ;  /* 0x00007610ffdc7816 */ /* 0x000fe400000000dc */
[----:B------:R-:W2:Y:S01]  /*16c0*/  @P6 LDG.E.U16 R222, desc[UR18][R26.64] ;  /* 0x000000121ade6981 */ /* 0x000ea2000c1e1500 */
[----:B0-----:R-:W-:-:S02]  /*16d0*/  LEA R24, P3, R63, R32, 0x1 ;  /* 0x000000203f187211 */ /* 0x001fc400078608ff */
[----:B------:R-:W-:Y:S02]  /*16e0*/  LEA R28, P6, R57, R32, 0x1 ;  /* 0x00000020391c7211 */ /* 0x000fe400078c08ff */
[-C--:B------:R-:W-:Y:S01]  /*16f0*/  LEA.HI.X.SX32 R25, R63, R34.reuse, 0x1, P3 ;  /* 0x000000223f197211 */ /* 0x080fe200018f0eff */
[----:B------:R-:W-:Y:S01]  /*1700*/  IMAD R67, R136, 0x2, R67 ;  /* 0x0000000288437824 */ /* 0x000fe200078e0243 */
[C---:B------:R-:W-:Y:S02]  /*1710*/  LOP3.LUT R181, R68.reuse, 0xe, RZ, 0xfc, !PT ;  /* 0x0000000e44b57812 */ /* 0x040fe400078efcff */
[----:B------:R-:W-:Y:S01]  /*1720*/  PRMT R154, RZ, 0x7610, R154 ;  /* 0x00007610ff9a7816 */ /* 0x000fe2000000009a */
[----:B------:R0:W2:Y:S01]  /*1730*/  @P5 LDG.E.U16 R220, desc[UR18][R24.64] ;  /* 0x0000001218dc5981 */ /* 0x0000a2000c1e1500 */
[----:B------:R-:W-:Y:S02]  /*1740*/  LEA.HI.X.SX32 R29, R57, R34, 0x1, P6 ;  /* 0x00000022391d7211 */ /* 0x000fe400030f0eff */
[----:B------:R-:W-:-:S02]  /*1750*/  LOP3.LUT R179, R68, 0x3c, RZ, 0xfc, !PT ;  /* 0x0000003c44b37812 */ /* 0x000fc400078efcff */
[----:B------:R-:W-:Y:S01]  /*1760*/  ISETP.LT.AND P5, PT, R181, R64, P0 ;  /* 0x00000040b500720c */ /* 0x000fe200007a1270 */
[----:B------:R0:W2:Y:S01]  /*1770*/  @P4 LDG.E.U16 R154, desc[UR18][R28.64] ;  /* 0x000000121c9a4981 */ /* 0x0000a2000c1e1500 */
[----:B------:R-:W-:Y:S02]  /*1780*/  LEA R30, P3, R67, R32, 0x1 ;  /* 0x00000020431e7211 */ /* 0x000fe400078608ff */
[----:B------:R-:W-:Y:S02]  /*1790*/  LOP3.LUT R183, R68, 0x16, RZ, 0xfc, !PT ;  /* 0x0000001644b77812 */ /* 0x000fe400078efcff */
[----:B------:R-:W-:Y:S02]  /*17a0*/  ISETP.LT.AND P4, PT, R179, R64, P0 ;  /* 0x00000040b300720c */ /* 0x000fe40000781270 */
[----:B-1----:R-:W-:Y:S02]  /*17b0*/  LEA R22, P6, R11, R32, 0x1 ;  /* 0x000000200b167211 */ /* 0x002fe400078c08ff */
[----:B------:R-:W-:-:S02]  /*17c0*/  LEA.HI.X.SX32 R31, R67, R34, 0x1, P3 ;  /* 0x00000022431f7211 */ /* 0x000fc400018f0eff */
[----:B------:R-:W-:Y:S02]  /*17d0*/  ISETP.LT.AND P3, PT, R183, R64, P0 ;  /* 0x00000040b700720c */ /* 0x000fe40000761270 */
[----:B------:R-:W-:Y:S02]  /*17e0*/  PRMT R217, RZ, 0x7610, R217 ;  /* 0x00007610ffd97816 */ /* 0x000fe400000000d9 */
[----:B------:R-:W-:Y:S02]  /*17f0*/  LEA.HI.X.SX32 R23, R11, R34, 0x1, P6 ;  /* 0x000000220b177211 */ /* 0x000fe400030f0eff */
[----:B0-----:R-:W-:Y:S02]  /*1800*/  LEA R24, P6, R19, R32, 0x1 ;  /* 0x0000002013187211 */ /* 0x001fe400078c08ff */
[----:B------:R-:W-:Y:S01]  /*1810*/  PRMT R219, RZ, 0x7610, R219 ;  /* 0x00007610ffdb7816 */ /* 0x000fe200000000db */
[----:B------:R-:W2:Y:S01]  /*1820*/  @P5 LDG.E.U16 R217, desc[UR18][R22.64] ;  /* 0x0000001216d95981 */ /* 0x000ea2000c1e1500 */
[----:B------:R-:W-:-:S02]  /*1830*/  PRMT R216, RZ, 0x7610, R216 ;  /* 0x00007610ffd87816 */ /* 0x000fc400000000d8 */
[C---:B------:R-:W-:Y:S02]  /*1840*/  LOP3.LUT R185, R68.reuse, 0x1e, RZ, 0xfc, !PT ;  /* 0x0000001e44b97812 */ /* 0x040fe400078efcff */
[----:B------:R-:W-:Y:S01]  /*1850*/  LEA R26, P5, R45, R32, 0x1 ;  /* 0x000000202d1a7211 */ /* 0x000fe200078a08ff */
[----:B------:R-:W2:Y:S01]  /*1860*/  @P4 LDG.E.U16 R219, desc[UR18][R30.64] ;  /* 0x000000121edb4981 */ /* 0x000ea2000c1e1500 */
[----:B------:R-:W-:Y:S02]  /*1870*/  LEA.HI.X.SX32 R25, R19, R34, 0x1, P6 ;  /* 0x0000002213197211 */ /* 0x000fe400030f0eff */
[----:B------:R-:W-:Y:S02]  /*1880*/  LOP3.LUT R187, R68, 0x26, RZ, 0xfc, !PT ;  /* 0x0000002644bb7812 */ /* 0x000fe400078efcff */
[----:B------:R-:W-:Y:S01]  /*1890*/  ISETP.LT.AND P4, PT, R185, R64, P0 ;  /* 0x00000040b900720c */ /* 0x000fe20000781270 */
[----:B------:R0:W2:Y:S01]  /*18a0*/  @P3 LDG.E.U16 R216, desc[UR18][R24.64] ;  /* 0x0000001218d83981 */ /* 0x0000a2000c1e1500 */
[----:B------:R-:W-:-:S02]  /*18b0*/  LEA.HI.X.SX32 R27, R45, R34, 0x1, P5 ;  /* 0x000000222d1b7211 */ /* 0x000fc400028f0eff */
[----:B------:R-:W-:Y:S02]  /*18c0*/  ISETP.LT.AND P5, PT, R187, R64, P0 ;  /* 0x00000040bb00720c */ /* 0x000fe400007a1270 */
[C---:B------:R-:W-:Y:S02]  /*18d0*/  LEA R28, P3, R51.reuse, R32, 0x1 ;  /* 0x00000020331c7211 */ /* 0x040fe400078608ff */
[----:B------:R-:W-:Y:S02]  /*18e0*/  PRMT R215, RZ, 0x7610, R215 ;  /* 0x00007610ffd77816 */ /* 0x000fe400000000d7 */
[----:B------:R-:W-:Y:S02]  /*18f0*/  LEA.HI.X.SX32 R29, R51, R34, 0x1, P3 ;  /* 0x00000022331d7211 */ /* 0x000fe400018f0eff */
[----:B------:R-:W-:Y:S02]  /*1900*/  ISETP.GT.U32.AND P3, PT, R6, R14, PT ;  /* 0x0000000e0600720c */ /* 0x000fe40003f64070 */
[----:B------:R-:W-:Y:S01]  /*1910*/  PRMT R214, RZ, 0x7610, R214 ;  /* 0x00007610ffd67816 */ /* 0x000fe200000000d6 */
[----:B------:R1:W2:Y:S01]  /*1920*/  @P4 LDG.E.U16 R215, desc[UR18][R26.64] ;  /* 0x000000121ad74981 */ /* 0x0002a2000c1e1500 */
[----:B------:R-:W-:-:S02]  /*1930*/  LEA R70, P6, R37, R32, 0x1 ;  /* 0x0000002025467211 */ /* 0x000fc400078c08ff */
[----:B------:R-:W-:Y:S02]  /*1940*/  ISETP.GT.U32.AND P4, PT, R6, R12, PT ;  /* 0x0000000c0600720c */ /* 0x000fe40003f84070 */
[----:B------:R-:W-:Y:S01]  /*1950*/  LEA.HI.X.SX32 R71, R37, R34, 0x1, P6 ;  /* 0x0000002225477211 */ /* 0x000fe200030f0eff */
[----:B------:R4:W2:Y:S01]  /*1960*/  @P5 LDG.E.U16 R214, desc[UR18][R28.64] ;  /* 0x000000121cd65981 */ /* 0x0008a2000c1e1500 */
[-C--:B0-----:R-:W-:Y:S02]  /*1970*/  LEA R24, P6, R59, R32.reuse, 0x1 ;  /* 0x000000203b187211 */ /* 0x081fe400078c08ff */
[----:B------:R-:W-:Y:S02]  /*1980*/  LOP3.LUT R36, R10, 0xc, RZ, 0xfc, !PT ;  /* 0x0000000c0a247812 */ /* 0x000fe400078efcff */
[----:B------:R-:W-:Y:S01]  /*1990*/  LEA R66, P5, R35, R32, 0x1 ;  /* 0x0000002023427211 */ /* 0x000fe200078a08ff */
[----:B-1----:R-:W-:Y:S01]  /*19a0*/  IMAD R27, R136, 0x2, R67 ;  /* 0x00000002881b7824 */ /* 0x002fe200078e0243 */
[----:B------:R-:W-:-:S02]  /*19b0*/  LEA.HI.X.SX32 R25, R59, R34, 0x1, P6 ;  /* 0x000000223b197211 */ /* 0x000fc400030f0eff */
[----:B------:R-:W-:Y:S01]  /*19c0*/  LEA R74, P6, R41, R32, 0x1 ;  /* 0x00000020294a7211 */ /* 0x000fe200078c08ff */
[----:B------:R-:W-:Y:S01]  /*19d0*/  @!P3 IMAD.IADD R14, R14, 0x1, -R6 ;  /* 0x000000010e0eb824 */ /* 0x000fe200078e0a06 */
[----:B------:R-:W-:Y:S02]  /*19e0*/  IABS R31, R36 ;  /* 0x00000024001f7213 */ /* 0x000fe40000000000 */
[----:B------:R-:W-:Y:S02]  /*19f0*/  LEA.HI.X.SX32 R67, R35, R34, 0x1, P5 ;  /* 0x0000002223437211 */ /* 0x000fe400028f0eff */
[----:B------:R-:W-:Y:S02]  /*1a00*/  LEA R72, P5, R39, R32, 0x1 ;  /* 0x0000002027487211 */ /* 0x000fe400078a08ff */
[----:B------:R-:W-:Y:S01]  /*1a10*/  LEA.HI.X.SX32 R75, R41, R34, 0x1, P6 ;  /* 0x00000022294b7211 */ /* 0x000fe200030f0eff */
[----:B------:R-:W-:Y:S01]  /*1a20*/  IMAD.HI.U32 R18, R8, R31, RZ ;  /* 0x0000001f08127227 */ /* 0x000fe200078e00ff */
[----:B------:R-:W-:-:S02]  /*1a30*/  ISETP.GT.U32.AND P6, PT, R6, R16, PT ;  /* 0x000000100600720c */ /* 0x000fc40003fc4070 */
[----:B------:R-:W-:Y:S02]  /*1a40*/  LEA.HI.X.SX32 R73, R39, R34, 0x1, P5 ;  /* 0x0000002227497211 */ /* 0x000fe400028f0eff */
[----:B------:R-:W-:Y:S01]  /*1a50*/  ISETP.GT.U32.AND P5, PT, R6, R14, PT ;  /* 0x0000000e0600720c */ /* 0x000fe20003fa4070 */
[----:B------:R-:W-:Y:S02]  /*1a60*/  @!P4 IMAD.IADD R12, R12, 0x1, -R6 ;  /* 0x000000010c0cc824 */ /* 0x000fe400078e0a06 */
[----:B------:R-:W-:Y:S01]  /*1a70*/  IMAD.MOV R18, RZ, RZ, -R18 ;  /* 0x000000ffff127224 */ /* 0x000fe200078e0a12 */
[C---:B------:R-:W-:Y:S02]  /*1a80*/  LEA R22, P3, R53.reuse, R32, 0x1 ;  /* 0x0000002035167211 */ /* 0x040fe400078608ff */
[C---:B------:R-:W-:Y:S01]  /*1a90*/  ISETP.GT.U32.AND P4, PT, R6.reuse, R12, PT ;  /* 0x0000000c0600720c */ /* 0x040fe20003f84070 */
[----:B------:R-:W-:Y:S02]  /*1aa0*/  IMAD R18, R6, R18, R31 ;  /* 0x0000001206127224 */ /* 0x000fe400078e021f */
[----:B------:R-:W-:Y:S01]  /*1ab0*/  @!P6 IMAD.IADD R16, R16, 0x1, -R6 ;  /* 0x000000011010e824 */ /* 0x000fe200078e0a06 */
[----:B------:R-:W-:-:S02]  /*1ac0*/  LEA.HI.X.SX32 R23, R53, R34, 0x1, P3 ;  /* 0x0000002235177211 */ /* 0x000fc400018f0eff */
[----:B------:R-:W-:Y:S01]  /*1ad0*/  ISETP.GT.U32.AND P6, PT, R6, R18, PT ;  /* 0x000000120600720c */ /* 0x000fe20003fc4070 */
[--C-:B------:R-:W-:Y:S01]  /*1ae0*/  @!P5 IMAD.IADD R14, R14, 0x1, -R6.reuse ;  /* 0x000000010e0ed824 */ /* 0x100fe200078e0a06 */
[C---:B------:R-:W-:Y:S02]  /*1af0*/  LEA R26, P3, R27.reuse, R32, 0x1 ;  /* 0x000000201b1a7211 */ /* 0x040fe400078608ff */
[C---:B------:R-:W-:Y:S02]  /*1b00*/  ISETP.GE.AND P5, PT, R10.reuse, RZ, PT ;  /* 0x000000ff0a00720c */ /* 0x040fe40003fa6270 */
[----:B------:R-:W-:Y:S02]  /*1b10*/  LOP3.LUT R38, R10, 0x10, RZ, 0xfc, !PT ;  /* 0x000000100a267812 */ /* 0x000fe400078efcff */
[----:B------:R-:W-:Y:S01]  /*1b20*/  LEA.HI.X.SX32 R27, R27, R34, 0x1, P3 ;  /* 0x000000221b1b7211 */ /* 0x000fe200018f0eff */
[----:B------:R-:W-:Y:S01]  /*1b30*/  @!P4 IMAD.IADD R12, R12, 0x1, -R6 ;  /* 0x000000010c0cc824 */ /* 0x000fe200078e0a06 */
[----:B------:R-:W-:-:S02]  /*1b40*/  ISETP.GE.AND P3, PT, R40, RZ, PT ;  /* 0x000000ff2800720c */ /* 0x000fc40003f66270 */
[----:B------:R-:W-:Y:S02]  /*1b50*/  IABS R43, R38 ;  /* 0x00000026002b7213 */ /* 0x000fe40000000000 */
[----:B------:R-:W-:Y:S02]  /*1b60*/  LOP3.LUT R40, R10, 0x14, RZ, 0xfc, !PT ;  /* 0x000000140a287812 */ /* 0x000fe400078efcff */
[----:B------:R-:W-:Y:S02]  /*1b70*/  ISETP.GE.AND P4, PT, R42, RZ, PT ;  /* 0x000000ff2a00720c */ /* 0x000fe40003f86270 */
[----:B------:R-:W-:Y:S01]  /*1b80*/  LOP3.LUT R42, R10, 0x18, RZ, 0xfc, !PT ;  /* 0x000000180a2a7812 */ /* 0x000fe200078efcff */
[----:B----4-:R-:W-:Y:S01]  /*1b90*/  IMAD.HI.U32 R28, R8, R43, RZ ;  /* 0x0000002b081c7227 */ /* 0x010fe200078e00ff */
[----:B------:R-:W-:Y:S02]  /*1ba0*/  IABS R35, R40 ;  /* 0x0000002800237213 */ /* 0x000fe40000000000 */
[----:B------:R-:W-:Y:S01]  /*1bb0*/  IABS R37, R42 ;  /* 0x0000002a00257213 */ /* 0x000fe20000000000 */
[----:B------:R-:W-:-:S02]  /*1bc0*/  @!P6 IMAD.IADD R18, R18, 0x1, -R6 ;  /* 0x000000011212e824 */ /* 0x000fc400078e0a06 */
[----:B------:R-:W-:Y:S01]  /*1bd0*/  @!P5 IMAD.MOV R12, RZ, RZ, -R12 ;  /* 0x000000ffff0cd224 */ /* 0x000fe200078e0a0c */
[C---:B------:R-:W-:Y:S01]  /*1be0*/  ISETP.GT.U32.AND P5, PT, R6.reuse, R16, PT ;  /* 0x000000100600720c */ /* 0x040fe20003fa4070 */
[----:B------:R-:W-:Y:S01]  /*1bf0*/  IMAD.MOV R28, RZ, RZ, -R28 ;  /* 0x000000ffff1c7224 */ /* 0x000fe200078e0a1c */
[----:B------:R-:W-:Y:S01]  /*1c00*/  ISETP.GT.U32.AND P6, PT, R6, R18, PT ;  /* 0x000000120600720c */ /* 0x000fe20003fc4070 */
[----:B------:R-:W-:-:S04]  /*1c10*/  IMAD.HI.U32 R29, R8, R35, RZ ;  /* 0x00000023081d7227 */ /* 0x000fc800078e00ff */
[----:B------:R-:W-:-:S04]  /*1c20*/  IMAD.HI.U32 R30, R8, R37, RZ ;  /* 0x00000025081e7227 */ /* 0x000fc800078e00ff */
[C---:B------:R-:W-:Y:S02]  /*1c30*/  IMAD R28, R6.reuse, R28, R43 ;  /* 0x0000001c061c7224 */ /* 0x040fe400078e022b */
[----:B------:R-:W-:Y:S02]  /*1c40*/  IMAD.MOV R29, RZ, RZ, -R29 ;  /* 0x000000ffff1d7224 */ /* 0x000fe400078e0a1d */
[----:B------:R-:W-:Y:S02]  /*1c50*/  IMAD.MOV R30, RZ, RZ, -R30 ;  /* 0x000000ffff1e7224 */ /* 0x000fe400078e0a1e */
[----:B------:R-:W-:Y:S01]  /*1c60*/  @!P3 IMAD.MOV R14, RZ, RZ, -R14 ;  /* 0x000000ffff0eb224 */ /* 0x000fe200078e0a0e */
[C---:B------:R-:W-:Y:S01]  /*1c70*/  ISETP.GT.U32.AND P3, PT, R6.reuse, R28, PT ;  /* 0x0000001c0600720c */ /* 0x040fe20003f64070 */
[C---:B------:R-:W-:Y:S02]  /*1c80*/  IMAD R29, R6.reuse, R29, R35 ;  /* 0x0000001d061d7224 */ /* 0x040fe400078e0223 */
[----:B------:R-:W-:-:S02]  /*1c90*/  IMAD R30, R6, R30, R37 ;  /* 0x0000001e061e7224 */ /* 0x000fc400078e0225 */
[--C-:B------:R-:W-:Y:S01]  /*1ca0*/  @!P5 IMAD.IADD R16, R16, 0x1, -R6.reuse ;  /* 0x000000011010d824 */ /* 0x100fe200078e0a06 */
[----:B------:R-:W-:Y:S01]  /*1cb0*/  ISETP.GT.U32.AND P5, PT, R6, R29, PT ;  /* 0x0000001d0600720c */ /* 0x000fe20003fa4070 */
[--C-:B------:R-:W-:Y:S01]  /*1cc0*/  @!P6 IMAD.IADD R18, R18, 0x1, -R6.reuse ;  /* 0x000000011212e824 */ /* 0x100fe200078e0a06 */
[----:B------:R-:W-:Y:S02]  /*1cd0*/  LOP3.LUT R43, R10, 0x1c, RZ, 0xfc, !PT ;  /* 0x0000001c0a2b7812 */ /* 0x000fe400078efcff */
[----:B------:R-:W-:Y:S02]  /*1ce0*/  ISETP.GT.U32.AND P6, PT, R6, R30, PT ;  /* 0x0000001e0600720c */ /* 0x000fe40003fc4070 */
[----:B------:R-:W-:Y:S02]  /*1cf0*/  LOP3.LUT R44, R10, 0x20, RZ, 0xfc, !PT ;  /* 0x000000200a2c7812 */ /* 0x000fe400078efcff */
[----:B------:R-:W-:Y:S01]  /*1d00*/  IABS R39, R43 ;  /* 0x0000002b00277213 */ /* 0x000fe20000000000 */
[----:B------:R-:W-:Y:S01]  /*1d10*/  @!P3 IMAD.IADD R28, R28, 0x1, -R6 ;  /* 0x000000011c1cb824 */ /* 0x000fe200078e0a06 */
[----:B------:R-:W-:-:S02]  /*1d20*/  IABS R41, R44 ;  /* 0x0000002c00297213 */ /* 0x000fc40000000000 */
[----:B------:R-:W-:Y:S01]  /*1d30*/  ISETP.GE.AND P3, PT, R36, RZ, PT ;  /* 0x000000ff2400720c */ /* 0x000fe20003f66270 */
[----:B------:R-:W-:Y:S01]  /*1d40*/  IMAD.HI.U32 R31, R8, R39, RZ ;  /* 0x00000027081f7227 */ /* 0x000fe200078e00ff */
[----:B------:R-:W-:-:S03]  /*1d50*/  LOP3.LUT R45, R10, 0x24, RZ, 0xfc, !PT ;  /* 0x000000240a2d7812 */ /* 0x000fc600078efcff */
[----:B------:R-:W-:Y:S01]  /*1d60*/  @!P5 IMAD.IADD R29, R29, 0x1, -R6 ;  /* 0x000000011d1dd824 */ /* 0x000fe200078e0a06 */
[----:B------:R-:W-:Y:S01]  /*1d70*/  ISETP.GT.U32.AND P5, PT, R6, R28, PT ;  /* 0x0000001c0600720c */ /* 0x000fe20003fa4070 */
[----:B------:R-:W-:Y:S01]  /*1d80*/  IMAD.HI.U32 R32, R8, R41, RZ ;  /* 0x0000002908207227 */ /* 0x000fe200078e00ff */
[----:B------:R-:W-:-:S03]  /*1d90*/  IABS R35, R45 ;  /* 0x0000002d00237213 */ /* 0x000fc60000000000 */
[----:B------:R-:W-:Y:S02]  /*1da0*/  IMAD.MOV R31, RZ, RZ, -R31 ;  /* 0x000000ffff1f7224 */ /* 0x000fe400078e0a1f */
[----:B------:R-:W-:Y:S02]  /*1db0*/  @!P6 IMAD.IADD R30, R30, 0x1, -R6 ;  /* 0x000000011e1ee824 */ /* 0x000fe400078e0a06 */
[----:B------:R-:W-:Y:S02]  /*1dc0*/  IMAD.MOV R32, RZ, RZ, -R32 ;  /* 0x000000ffff207224 */ /* 0x000fe400078e0a20 */
[C---:B------:R-:W-:Y:S01]  /*1dd0*/  IMAD R31, R6.reuse, R31, R39 ;  /* 0x0000001f061f7224 */ /* 0x040fe200078e0227 */
[----:B------:R-:W-:Y:S01]  /*1de0*/  ISETP.GT.U32.AND P6, PT, R6, R30, PT ;  /* 0x0000001e0600720c */ /* 0x000fe20003fc4070 */
[----:B------:R-:W-:-:S04]  /*1df0*/  IMAD.HI.U32 R34, R8, R35, RZ ;  /* 0x0000002308227227 */ /* 0x000fc800078e00ff */
[C---:B------:R-:W-:Y:S02]  /*1e00*/  IMAD R32, R6.reuse, R32, R41 ;  /* 0x0000002006207224 */ /* 0x040fe400078e0229 */
[----:B------:R-:W-:Y:S01]  /*1e10*/  @!P3 IMAD.MOV R18, RZ, RZ, -R18 ;  /* 0x000000ffff12b224 */ /* 0x000fe200078e0a12 */
[C---:B------:R-:W-:Y:S01]  /*1e20*/  ISETP.GT.U32.AND P3, PT, R6.reuse, R31, PT ;  /* 0x0000001f0600720c */ /* 0x040fe20003f64070 */
[----:B------:R-:W-:Y:S02]  /*1e30*/  IMAD.MOV R34, RZ, RZ, -R34 ;  /* 0x000000ffff227224 */ /* 0x000fe400078e0a22 */
[----:B------:R-:W-:Y:S01]  /*1e40*/  @!P4 IMAD.MOV R16, RZ, RZ, -R16 ;  /* 0x000000ffff10c224 */ /* 0x000fe200078e0a10 */
[----:B------:R-:W-:Y:S01]  /*1e50*/  ISETP.GT.U32.AND P4, PT, R6, R29, PT ;  /* 0x0000001d0600720c */ /* 0x000fe20003f84070 */
[--C-:B------:R-:W-:Y:S01]  /*1e60*/  @!P5 IMAD.IADD R28, R28, 0x1, -R6.reuse ;  /* 0x000000011c1cd824 */ /* 0x100fe200078e0a06 */
[C---:B------:R-:W-:Y:S01]  /*1e70*/  ISETP.GT.U32.AND P5, PT, R6.reuse, R32, PT ;  /* 0x000000200600720c */ /* 0x040fe20003fa4070 */
[----:B------:R-:W-:Y:S01]  /*1e80*/  IMAD R35, R6, R34, R35 ;  /* 0x0000002206237224 */ /* 0x000fe200078e0223 */
[----:B------:R-:W-:Y:S01]  /*1e90*/  LOP3.LUT R46, R10, 0x28, RZ, 0xfc, !PT ;  /* 0x000000280a2e7812 */ /* 0x000fe200078efcff */
[----:B------:R-:W-:-:S03]  /*1ea0*/  @!P6 IMAD.IADD R30, R30, 0x1, -R6 ;  /* 0x000000011e1ee824 */ /* 0x000fc600078e0a06 */
[----:B------:R-:W-:Y:S01]  /*1eb0*/  ISETP.GT.U32.AND P6, PT, R6, R35, PT ;  /* 0x000000230600720c */ /* 0x000fe20003fc4070 */
[--C-:B------:R-:W-:Y:S01]  /*1ec0*/  @!P3 IMAD.IADD R31, R31, 0x1, -R6.reuse ;  /* 0x000000011f1fb824 */ /* 0x100fe200078e0a06 */
[----:B------:R-:W-:Y:S02]  /*1ed0*/  IABS R37, R46 ;  /* 0x0000002e00257213 */ /* 0x000fe40000000000 */
[----:B------:R-:W-:Y:S01]  /*1ee0*/  ISETP.GE.AND P3, PT, R40, RZ, PT ;  /* 0x000000ff2800720c */ /* 0x000fe20003f66270 */
[--C-:B------:R-:W-:Y:S01]  /*1ef0*/  @!P4 IMAD.IADD R29, R29, 0x1, -R6.reuse ;  /* 0x000000011d1dc824 */ /* 0x100fe200078e0a06 */
[----:B------:R-:W-:Y:S01]  /*1f00*/  ISETP.GE.AND P4, PT, R38, RZ, PT ;  /* 0x000000ff2600720c */ /* 0x000fe20003f86270 */
[----:B------:R-:W-:Y:S01]  /*1f10*/  @!P5 IMAD.IADD R32, R32, 0x1, -R6 ;  /* 0x000000012020d824 */ /* 0x000fe200078e0a06 */
[----:B------:R-:W-:Y:S01]  /*1f20*/  ISETP.GE.AND P5, PT, R42, RZ, PT ;  /* 0x000000ff2a00720c */ /* 0x000fe20003fa6270 */
[----:B------:R-:W-:Y:S01]  /*1f30*/  IMAD.HI.U32 R34, R8, R37, RZ ;  /* 0x0000002508227227 */ /* 0x000fe200078e00ff */
[----:B------:R-:W-:-:S03]  /*1f40*/  LOP3.LUT R48, R10, 0x2c, RZ, 0xfc, !PT ;  /* 0x0000002c0a307812 */ /* 0x000fc600078efcff */
[----:B------:R-:W-:Y:S02]  /*1f50*/  IMAD.MOV R36, RZ, RZ, -R34 ;  /* 0x000000ffff247224 */ /* 0x000fe400078e0a22 */
[----:B------:R-:W-:Y:S01]  /*1f60*/  @!P6 IMAD.IADD R35, R35, 0x1, -R6 ;  /* 0x000000012323e824 */ /* 0x000fe200078e0a06 */
[----:B------:R-:W-:Y:S01]  /*1f70*/  IABS R39, R48 ;  /* 0x0000003000277213 */ /* 0x000fe20000000000 */
[C---:B------:R-:W-:Y:S01]  /*1f80*/  IMAD R37, R6.reuse, R36, R37 ;  /* 0x0000002406257224 */ /* 0x040fe200078e0225 */
[C---:B------:R-:W-:Y:S01]  /*1f90*/  ISETP.GT.U32.AND P6, PT, R6.reuse, R32, PT ;  /* 0x000000200600720c */ /* 0x040fe20003fc4070 */
[----:B------:R-:W-:Y:S01]  /*1fa0*/  @!P3 IMAD.MOV R29, RZ, RZ, -R29 ;  /* 0x000000ffff1db224 */ /* 0x000fe200078e0a1d */
[C---:B------:R-:W-:Y:S01]  /*1fb0*/  ISETP.GT.U32.AND P3, PT, R6.reuse, R35, PT ;  /* 0x000000230600720c */ /* 0x040fe20003f64070 */
[----:B------:R-:W-:Y:S01]  /*1fc0*/  @!P4 IMAD.MOV R28, RZ, RZ, -R28 ;  /* 0x000000ffff1cc224 */ /* 0x000fe200078e0a1c */
[C---:B------:R-:W-:Y:S01]  /*1fd0*/  ISETP.GT.U32.AND P4, PT, R6.reuse, R31, PT ;  /* 0x0000001f0600720c */ /* 0x040fe20003f84070 */
[----:B------:R-:W-:Y:S01]  /*1fe0*/  @!P5 IMAD.MOV R30, RZ, RZ, -R30 ;  /* 0x000000ffff1ed224 */ /* 0x000fe200078e0a1e */
[----:B------:R-:W-:Y:S01]  /*1ff0*/  ISETP.GT.U32.AND P5, PT, R6, R37, PT ;  /* 0x000000250600720c */ /* 0x000fe20003fa4070 */
[----:B------:R-:W-:Y:S01]  /*2000*/  IMAD.HI.U32 R34, R8, R39, RZ ;  /* 0x0000002708227227 */ /* 0x000fe200078e00ff */
[----:B------:R-:W-:-:S03]  /*2010*/  LOP3.LUT R36, R10, 0x30, RZ, 0xfc, !PT ;  /* 0x000000300a247812 */ /* 0x000fc600078efcff */
[----:B------:R-:W-:Y:S01]  /*2020*/  IMAD.MOV R34, RZ, RZ, -R34 ;  /* 0x000000ffff227224 */ /* 0x000fe200078e0a22 */
[----:B------:R-:W-:Y:S01]  /*2030*/  IABS R41, R36 ;  /* 0x0000002400297213 */ /* 0x000fe20000000000 */
[--C-:B------:R-:W-:Y:S01]  /*2040*/  @!P6 IMAD.IADD R32, R32, 0x1, -R6.reuse ;  /* 0x000000012020e824 */ /* 0x100fe200078e0a06 */
[----:B------:R-:W-:Y:S01]  /*2050*/  ISETP.GE.AND P6, PT, R43, RZ, PT ;  /* 0x000000ff2b00720c */ /* 0x000fe20003fc6270 */
[----:B------:R-:W-:Y:S02]  /*2060*/  IMAD R39, R6, R34, R39 ;  /* 0x0000002206277224 */ /* 0x000fe400078e0227 */
[----:B------:R-:W-:Y:S01]  /*2070*/  @!P3 IMAD.IADD R35, R35, 0x1, -R6 ;  /* 0x000000012323b824 */ /* 0x000fe200078e0a06 */
[----:B------:R-:W-:Y:S01]  /*2080*/  ISETP.GE.AND P3, PT, R44, RZ, PT ;  /* 0x000000ff2c00720c */ /* 0x000fe20003f66270 */
[----:B------:R-:W-:Y:S01]  /*2090*/  IMAD.HI.U32 R34, R8, R41, RZ ;  /* 0x0000002908227227 */ /* 0x000fe200078e00ff */
[----:B------:R-:W-:-:S03]  /*20a0*/  LOP3.LUT R38, R10, 0x34, RZ, 0xfc, !PT ;  /* 0x000000340a267812 */ /* 0x000fc600078efcff */
[--C-:B------:R-:W-:Y:S01]  /*20b0*/  @!P4 IMAD.IADD R31, R31, 0x1, -R6.reuse ;  /* 0x000000011f1fc824 */ /* 0x100fe200078e0a06 */
[----:B------:R-:W-:Y:S01]  /*20c0*/  ISETP.GT.U32.AND P4, PT, R6, R39, PT ;  /* 0x000000270600720c */ /* 0x000fe20003f84070 */
[----:B------:R-:W-:Y:S01]  /*20d0*/  @!P5 IMAD.IADD R37, R37, 0x1, -R6 ;  /* 0x000000012525d824 */ /* 0x000fe200078e0a06 */
[----:B------:R-:W-:Y:S01]  /*20e0*/  ISETP.GE.AND P5, PT, R45, RZ, PT ;  /* 0x000000ff2d00720c */ /* 0x000fe20003fa6270 */
[----:B------:R-:W-:Y:S01]  /*20f0*/  IMAD.MOV R34, RZ, RZ, -R34 ;  /* 0x000000ffff227224 */ /* 0x000fe200078e0a22 */
[----:B------:R-:W-:-:S03]  /*2100*/  IABS R43, R38 ;  /* 0x00000026002b7213 */ /* 0x000fc60000000000 */
[C---:B------:R-:W-:Y:S02]  /*2110*/  IMAD R41, R6.reuse, R34, R41 ;  /* 0x0000002206297224 */ /* 0x040fe400078e0229 */
[----:B------:R-:W-:Y:S01]  /*2120*/  @!P6 IMAD.MOV R31, RZ, RZ, -R31 ;  /* 0x000000ffff1fe224 */ /* 0x000fe200078e0a1f */
[C---:B------:R-:W-:Y:S01]  /*2130*/  ISETP.GT.U32.AND P6, PT, R6.reuse, R37, PT ;  /* 0x000000250600720c */ /* 0x040fe20003fc4070 */
[----:B------:R-:W-:Y:S01]  /*2140*/  @!P3 IMAD.MOV R32, RZ, RZ, -R32 ;  /* 0x000000ffff20b224 */ /* 0x000fe200078e0a20 */
[----:B------:R-:W-:Y:S01]  /*2150*/  ISETP.GT.U32.AND P3, PT, R6, R41, PT ;  /* 0x000000290600720c */ /* 0x000fe20003f64070 */
[----:B------:R-:W-:Y:S01]  /*2160*/  IMAD.HI.U32 R34, R8, R43, RZ ;  /* 0x0000002b08227227 */ /* 0x000fe200078e00ff */
[----:B------:R-:W-:-:S03]  /*2170*/  LOP3.LUT R40, R10, 0x38, RZ, 0xfc, !PT ;  /* 0x000000380a287812 */ /* 0x000fc600078efcff */
[----:B------:R-:W-:Y:S02]  /*2180*/  @!P4 IMAD.IADD R39, R39, 0x1, -R6 ;  /* 0x000000012727c824 */ /* 0x000fe400078e0a06 */
[----:B------:R-:W-:Y:S01]  /*2190*/  @!P5 IMAD.MOV R35, RZ, RZ, -R35 ;  /* 0x000000ffff23d224 */ /* 0x000fe200078e0a23 */
[----:B------:R-:W-:Y:S01]  /*21a0*/  ISETP.GE.AND P5, PT, R46, RZ, PT ;  /* 0x000000ff2e00720c */ /* 0x000fe20003fa6270 */
[----:B------:R-:W-:Y:S01]  /*21b0*/  IMAD.MOV R34, RZ, RZ, -R34 ;  /* 0x000000ffff227224 */ /* 0x000fe200078e0a22 */
[----:B------:R-:W-:Y:S02]  /*21c0*/  IABS R45, R40 ;  /* 0x00000028002d7213 */ /* 0x000fe40000000000 */
[C---:B------:R-:W-:Y:S01]  /*21d0*/  ISETP.GT.U32.AND P4, PT, R6.reuse, R39, PT ;  /* 0x000000270600720c */ /* 0x040fe20003f84070 */
[----:B------:R-:W-:Y:S01]  /*21e0*/  IMAD R43, R6, R34, R43 ;  /* 0x00000022062b7224 */ /* 0x000fe200078e022b */
[----:B------:R-:W-:Y:S01]  /*21f0*/  LOP3.LUT R42, R10, 0x3c, RZ, 0xfc, !PT ;  /* 0x0000003c0a2a7812 */ /* 0x000fe200078efcff */
[----:B------:R-:W-:-:S03]  /*2200*/  IMAD.HI.U32 R34, R8, R45, RZ ;  /* 0x0000002d08227227 */ /* 0x000fc600078e00ff */
[----:B------:R-:W-:Y:S01]  /*2210*/  IABS R47, R42 ;  /* 0x0000002a002f7213 */ /* 0x000fe20000000000 */
[--C-:B------:R-:W-:Y:S02]  /*2220*/  @!P6 IMAD.IADD R37, R37, 0x1, -R6.reuse ;  /* 0x000000012525e824 */ /* 0x100fe400078e0a06 */
[----:B------:R-:W-:Y:S02]  /*2230*/  @!P3 IMAD.IADD R41, R41, 0x1, -R6 ;  /* 0x000000012929b824 */ /* 0x000fe400078e0a06 */
[----:B------:R-:W-:Y:S02]  /*2240*/  IMAD.MOV R34, RZ, RZ, -R34 ;  /* 0x000000ffff227224 */ /* 0x000fe400078e0a22 */
[----:B------:R-:W-:Y:S01]  /*2250*/  @!P5 IMAD.MOV R37, RZ, RZ, -R37 ;  /* 0x000000ffff25d224 */ /* 0x000fe200078e0a25 */
[C---:B------:R-:W-:Y:S01]  /*2260*/  ISETP.GT.U32.AND P5, PT, R6.reuse, R41, PT ;  /* 0x000000290600720c */ /* 0x040fe20003fa4070 */
[----:B------:R-:W-:Y:S02]  /*2270*/  IMAD R45, R6, R34, R45 ;  /* 0x00000022062d7224 */ /* 0x000fe400078e022d */
[----:B------:R-:W-:Y:S01]  /*2280*/  IMAD.HI.U32 R34, R8, R47, RZ ;  /* 0x0000002f08227227 */ /* 0x000fe200078e00ff */
[----:B------:R-:W-:-:S03]  /*2290*/  ISETP.GT.U32.AND P6, PT, R6, R43, PT ;  /* 0x0000002b0600720c */ /* 0x000fc60003fc4070 */
[----:B------:R-:W-:Y:S01]  /*22a0*/  @!P4 IMAD.IADD R39, R39, 0x1, -R6 ;  /* 0x000000012727c824 */ /* 0x000fe200078e0a06 */
[----:B------:R-:W-:Y:S01]  /*22b0*/  ISETP.GE.AND P4, PT, R48, RZ, PT ;  /* 0x000000ff3000720c */ /* 0x000fe20003f86270 */
[----:B------:R-:W-:-:S04]  /*22c0*/  IMAD.MOV R34, RZ, RZ, -R34 ;  /* 0x000000ffff227224 */ /* 0x000fc800078e0a22 */
[----:B------:R-:W-:Y:S02]  /*22d0*/  IMAD R47, R6, R34, R47 ;  /* 0x00000022062f7224 */ /* 0x000fe400078e022f */
[--C-:B------:R-:W-:Y:S01]  /*22e0*/  @!P5 IMAD.IADD R41, R41, 0x1, -R6.reuse ;  /* 0x000000012929d824 */ /* 0x100fe200078e0a06 */
[----:B------:R-:W-:Y:S02]  /*22f0*/  LOP3.LUT R44, R10, 0x40, RZ, 0xfc, !PT ;  /* 0x000000400a2c7812 */ /* 0x000fe400078efcff */
[C---:B------:R-:W-:Y:S01]  /*2300*/  ISETP.GT.U32.AND P5, PT, R6.reuse, R47, PT ;  /* 0x0000002f0600720c */ /* 0x040fe20003fa4070 */
[----:B------:R-:W-:Y:S02]  /*2310*/  @!P6 IMAD.IADD R43, R43, 0x1, -R6 ;  /* 0x000000012b2be824 */ /* 0x000fe400078e0a06 */
[----:B------:R-:W-:Y:S01]  /*2320*/  @!P4 IMAD.MOV R39, RZ, RZ, -R39 ;  /* 0x000000ffff27c224 */ /* 0x000fe200078e0a27 */
[----:B------:R-:W-:Y:S02]  /*2330*/  ISETP.GT.U32.AND P4, PT, R6, R45, PT ;  /* 0x0000002d0600720c */ /* 0x000fe40003f84070 */
[----:B------:R-:W-:-:S02]  /*2340*/  IABS R49, R44 ;  /* 0x0000002c00317213 */ /* 0x000fc40000000000 */
[----:B------:R-:W-:Y:S02]  /*2350*/  ISETP.GT.U32.AND P6, PT, R6, R43, PT ;  /* 0x0000002b0600720c */ /* 0x000fe40003fc4070 */
[----:B------:R-:W-:Y:S01]  /*2360*/  LOP3.LUT R48, R10, 0x48, RZ, 0xfc, !PT ;  /* 0x000000480a307812 */ /* 0x000fe200078efcff */
[----:B------:R-:W-:Y:S01]  /*2370*/  IMAD.HI.U32 R34, R8, R49, RZ ;  /* 0x0000003108227227 */ /* 0x000fe200078e00ff */
[----:B------:R-:W-:Y:S02]  /*2380*/  LOP3.LUT R46, R10, 0x44, RZ, 0xfc, !PT ;  /* 0x000000440a2e7812 */ /* 0x000fe400078efcff */
[----:B------:R-:W-:Y:S01]  /*2390*/  IABS R53, R48 ;  /* 0x0000003000357213 */ /* 0x000fe20000000000 */
[----:B------:R-:W-:Y:S02]  /*23a0*/  @!P5 IMAD.IADD R47, R47, 0x1, -R6 ;  /* 0x000000012f2fd824 */ /* 0x000fe400078e0a06 */
[----:B------:R-:W-:Y:S01]  /*23b0*/  IMAD.MOV R34, RZ, RZ, -R34 ;  /* 0x000000ffff227224 */ /* 0x000fe200078e0a22 */
[----:B------:R-:W-:Y:S01]  /*23c0*/  IABS R51, R46 ;  /* 0x0000002e00337213 */ /* 0x000fe20000000000 */
[----:B------:R-:W-:Y:S01]  /*23d0*/  @!P4 IMAD.IADD R45, R45, 0x1, -R6 ;  /* 0x000000012d2dc824 */ /* 0x000fe200078e0a06 */
[C---:B------:R-:W-:Y:S01]  /*23e0*/  ISETP.GT.U32.AND P5, PT, R6.reuse, R47, PT ;  /* 0x0000002f0600720c */ /* 0x040fe20003fa4070 */
[----:B------:R-:W-:-:S02]  /*23f0*/  IMAD R49, R6, R34, R49 ;  /* 0x0000002206317224 */ /* 0x000fc400078e0231 */
[----:B------:R-:W-:Y:S01]  /*2400*/  IMAD.HI.U32 R34, R8, R53, RZ ;  /* 0x0000003508227227 */ /* 0x000fe200078e00ff */
[----:B------:R-:W-:Y:S02]  /*2410*/  ISETP.GE.AND P3, PT, R36, RZ, PT ;  /* 0x000000ff2400720c */ /* 0x000fe40003f66270 */
[----:B------:R-:W-:Y:S01]  /*2420*/  ISETP.GT.U32.AND P4, PT, R6, R45, PT ;  /* 0x0000002d0600720c */ /* 0x000fe20003f84070 */
[----:B------:R-:W-:Y:S01]  /*2430*/  @!P6 IMAD.IADD R43, R43, 0x1, -R6 ;  /* 0x000000012b2be824 */ /* 0x000fe200078e0a06 */
[----:B------:R-:W-:Y:S01]  /*2440*/  ISETP.GE.AND P6, PT, R38, RZ, PT ;  /* 0x000000ff2600720c */ /* 0x000fe20003fc6270 */
[----:B------:R-:W-:-:S04]  /*2450*/  IMAD.HI.U32 R36, R8, R51, RZ ;  /* 0x0000003308247227 */ /* 0x000fc800078e00ff */
[----:B------:R-:W-:Y:S02]  /*2460*/  IMAD.MOV R34, RZ, RZ, -R34 ;  /* 0x000000ffff227224 */ /* 0x000fe400078e0a22 */
[----:B------:R-:W-:Y:S02]  /*2470*/  IMAD.MOV R36, RZ, RZ, -R36 ;  /* 0x000000ffff247224 */ /* 0x000fe400078e0a24 */
[C---:B------:R-:W-:Y:S02]  /*2480*/  IMAD R53, R6.reuse, R34, R53 ;  /* 0x0000002206357224 */ /* 0x040fe400078e0235 */
[C---:B------:R-:W-:Y:S02]  /*2490*/  IMAD R51, R6.reuse, R36, R51 ;  /* 0x0000002406337224 */ /* 0x040fe400078e0233 */
[--C-:B------:R-:W-:Y:S01]  /*24a0*/  @!P5 IMAD.IADD R47, R47, 0x1, -R6.reuse ;  /* 0x000000012f2fd824 */ /* 0x100fe200078e0a06 */
[C---:B------:R-:W-:Y:S01]  /*24b0*/  ISETP.GT.U32.AND P5, PT, R6.reuse, R53, PT ;  /* 0x000000350600720c */ /* 0x040fe20003fa4070 */
[----:B------:R-:W-:Y:S01]  /*24c0*/  @!P4 IMAD.IADD R45, R45, 0x1, -R6 ;  /* 0x000000012d2dc824 */ /* 0x000fe200078e0a06 */
[C---:B------:R-:W-:Y:S01]  /*24d0*/  ISETP.GT.U32.AND P4, PT, R6.reuse, R51, PT ;  /* 0x000000330600720c */ /* 0x040fe20003f84070 */
[----:B------:R-:W-:Y:S01]  /*24e0*/  @!P6 IMAD.MOV R43, RZ, RZ, -R43 ;  /* 0x000000ffff2be224 */ /* 0x000fe200078e0a2b */
[----:B------:R-:W-:-:S02]  /*24f0*/  ISETP.GT.U32.AND P6, PT, R6, R49, PT ;  /* 0x000000310600720c */ /* 0x000fc40003fc4070 */
[----:B------:R-:W-:Y:S01]  /*2500*/  LOP3.LUT R38, R10, 0x4c, RZ, 0xfc, !PT ;  /* 0x0000004c0a267812 */ /* 0x000fe200078efcff */
[----:B------:R-:W-:Y:S01]  /*2510*/  @!P3 IMAD.MOV R41, RZ, RZ, -R41 ;  /* 0x000000ffff29b224 */ /* 0x000fe200078e0a29 */
[----:B------:R-:W-:Y:S02]  /*2520*/  ISETP.GE.AND P3, PT, R40, RZ, PT ;  /* 0x000000ff2800720c */ /* 0x000fe40003f66270 */
[----:B------:R-:W-:Y:S02]  /*2530*/  IABS R55, R38 ;  /* 0x0000002600377213 */ /* 0x000fe40000000000 */
[----:B------:R-:W-:Y:S01]  /*2540*/  LOP3.LUT R40, R10, 0x50, RZ, 0xfc, !PT ;  /* 0x000000500a287812 */ /* 0x000fe200078efcff */
[----:B------:R-:W-:Y:S02]  /*2550*/  @!P5 IMAD.IADD R53, R53, 0x1, -R6 ;  /* 0x000000013535d824 */ /* 0x000fe400078e0a06 */
[----:B------:R-:W-:Y:S01]  /*2560*/  IMAD.HI.U32 R34, R8, R55, RZ ;  /* 0x0000003708227227 */ /* 0x000fe200078e00ff */
[----:B------:R-:W-:-:S02]  /*2570*/  IABS R57, R40 ;  /* 0x0000002800397213 */ /* 0x000fc40000000000 */
[----:B------:R-:W-:Y:S01]  /*2580*/  ISETP.GT.U32.AND P5, PT, R6, R53, PT ;  /* 0x000000350600720c */ /* 0x000fe20003fa4070 */
[--C-:B------:R-:W-:Y:S02]  /*2590*/  @!P4 IMAD.IADD R51, R51, 0x1, -R6.reuse ;  /* 0x000000013333c824 */ /* 0x100fe400078e0a06 */
[----:B------:R-:W-:Y:S01]  /*25a0*/  @!P6 IMAD.IADD R49, R49, 0x1, -R6 ;  /* 0x000000013131e824 */ /* 0x000fe200078e0a06 */
[----:B------:R-:W-:Y:S01]  /*25b0*/  ISETP.GE.AND P6, PT, R42, RZ, PT ;  /* 0x000000ff2a00720c */ /* 0x000fe20003fc6270 */
[----:B------:R-:W-:Y:S02]  /*25c0*/  IMAD.MOV R36, RZ, RZ, -R34 ;  /* 0x000000ffff247224 */ /* 0x000fe400078e0a22 */
[----:B------:R-:W-:Y:S01]  /*25d0*/  IMAD.HI.U32 R34, R8, R57, RZ ;  /* 0x0000003908227227 */ /* 0x000fe200078e00ff */
[----:B------:R-:W-:-:S03]  /*25e0*/  ISETP.GT.U32.AND P4, PT, R6, R51, PT ;  /* 0x000000330600720c */ /* 0x000fc60003f84070 */
[----:B------:R-:W-:Y:S01]  /*25f0*/  @!P3 IMAD.MOV R45, RZ, RZ, -R45 ;  /* 0x000000ffff2db224 */ /* 0x000fe200078e0a2d */
[C---:B------:R-:W-:Y:S01]  /*2600*/  ISETP.GT.U32.AND P3, PT, R6.reuse, R49, PT ;  /* 0x000000310600720c */ /* 0x040fe20003f64070 */
[----:B------:R-:W-:Y:S02]  /*2610*/  IMAD.MOV R34, RZ, RZ, -R34 ;  /* 0x000000ffff227224 */ /* 0x000fe400078e0a22 */
[C---:B------:R-:W-:Y:S02]  /*2620*/  IMAD R55, R6.reuse, R36, R55 ;  /* 0x0000002406377224 */ /* 0x040fe400078e0237 */
[C---:B------:R-:W-:Y:S02]  /*2630*/  IMAD R57, R6.reuse, R34, R57 ;  /* 0x0000002206397224 */ /* 0x040fe400078e0239 */
[----:B------:R-:W-:Y:S02]  /*2640*/  @!P5 IMAD.IADD R53, R53, 0x1, -R6 ;  /* 0x000000013535d824 */ /* 0x000fe400078e0a06 */
[----:B------:R-:W-:Y:S01]  /*2650*/  @!P6 IMAD.MOV R47, RZ, RZ, -R47 ;  /* 0x000000ffff2fe224 */ /* 0x000fe200078e0a2f */
[----:B------:R-:W-:-:S02]  /*2660*/  ISETP.GT.U32.AND P5, PT, R6, R57, PT ;  /* 0x000000390600720c */ /* 0x000fc40003fa4070 */
[----:B------:R-:W-:Y:S01]  /*2670*/  ISETP.GT.U32.AND P6, PT, R6, R55, PT ;  /* 0x000000370600720c */ /* 0x000fe20003fc4070 */
[--C-:B------:R-:W-:Y:S01]  /*2680*/  @!P4 IMAD.IADD R51, R51, 0x1, -R6.reuse ;  /* 0x000000013333c824 */ /* 0x100fe200078e0a06 */
[----:B------:R-:W-:Y:S01]  /*2690*/  LOP3.LUT R42, R10, 0x54, RZ, 0xfc, !PT ;  /* 0x000000540a2a7812 */ /* 0x000fe200078efcff */
[--C-:B------:R-:W-:Y:S01]  /*26a0*/  @!P3 IMAD.IADD R49, R49, 0x1, -R6.reuse ;  /* 0x000000013131b824 */ /* 0x100fe200078e0a06 */
[----:B------:R-:W-:Y:S02]  /*26b0*/  ISETP.GE.AND P4, PT, R46, RZ, PT ;  /* 0x000000ff2e00720c */ /* 0x000fe40003f86270 */
[----:B------:R-:W-:Y:S02]  /*26c0*/  ISETP.GE.AND P3, PT, R44, RZ, PT ;  /* 0x000000ff2c00720c */ /* 0x000fe40003f66270 */
[----:B------:R-:W-:Y:S02]  /*26d0*/  IABS R59, R42 ;  /* 0x0000002a003b7213 */ /* 0x000fe40000000000 */
[----:B------:R-:W-:Y:S01]  /*26e0*/  LOP3.LUT R44, R10, 0x58, RZ, 0xfc, !PT ;  /* 0x000000580a2c7812 */ /* 0x000fe200078efcff */
[----:B------:R-:W-:-:S02]  /*26f0*/  @!P5 IMAD.IADD R57, R57, 0x1, -R6 ;  /* 0x000000013939d824 */ /* 0x000fc400078e0a06 */
[----:B------:R-:W-:Y:S01]  /*2700*/  IMAD.HI.U32 R34, R8, R59, RZ ;  /* 0x0000003b08227227 */ /* 0x000fe200078e00ff */
[----:B------:R-:W-:-:S03]  /*2710*/  IABS R61, R44 ;  /* 0x0000002c003d7213 */ /* 0x000fc60000000000 */
[----:B------:R-:W-:Y:S02]  /*2720*/  @!P6 IMAD.IADD R55, R55, 0x1, -R6 ;  /* 0x000000013737e824 */ /* 0x000fe400078e0a06 */
[----:B------:R-:W-:Y:S02]  /*2730*/  IMAD.MOV R34, RZ, RZ, -R34 ;  /* 0x000000ffff227224 */ /* 0x000fe400078e0a22 */
[----:B------:R-:W-:Y:S01]  /*2740*/  @!P4 IMAD.MOV R51, RZ, RZ, -R51 ;  /* 0x000000ffff33c224 */ /* 0x000fe200078e0a33 */
[----:B------:R-:W-:Y:S01]  /*2750*/  ISETP.GT.U32.AND P4, PT, R6, R57, PT ;  /* 0x000000390600720c */ /* 0x000fe20003f84070 */
[----:B------:R-:W-:Y:S01]  /*2760*/  @!P3 IMAD.MOV R49, RZ, RZ, -R49 ;  /* 0x000000ffff31b224 */ /* 0x000fe200078e0a31 */
[----:B------:R-:W-:Y:S01]  /*2770*/  ISETP.GE.AND P6, PT, R48, RZ, PT ;  /* 0x000000ff3000720c */ /* 0x000fe20003fc6270 */
[C---:B------:R-:W-:Y:S01]  /*2780*/  IMAD R59, R6.reuse, R34, R59 ;  /* 0x00000022063b7224 */ /* 0x040fe200078e023b */
[----:B------:R-:W-:Y:S01]  /*2790*/  ISETP.GT.U32.AND P3, PT, R6, R55, PT ;  /* 0x000000370600720c */ /* 0x000fe20003f64070 */
[----:B------:R-:W-:Y:S01]  /*27a0*/  IMAD.HI.U32 R34, R8, R61, RZ ;  /* 0x0000003d08227227 */ /* 0x000fe200078e00ff */
[----:B------:R-:W-:-:S03]  /*27b0*/  LOP3.LUT R46, R10, 0x5c, RZ, 0xfc, !PT ;  /* 0x0000005c0a2e7812 */ /* 0x000fc600078efcff */
[----:B------:R-:W-:Y:S01]  /*27c0*/  IMAD.MOV R36, RZ, RZ, -R34 ;  /* 0x000000ffff247224 */ /* 0x000fe200078e0a22 */
[----:B------:R-:W-:Y:S02]  /*27d0*/  IABS R63, R46 ;  /* 0x0000002e003f7213 */ /* 0x000fe40000000000 */
[C---:B------:R-:W-:Y:S01]  /*27e0*/  ISETP.GT.U32.AND P5, PT, R6.reuse, R59, PT ;  /* 0x0000003b0600720c */ /* 0x040fe20003fa4070 */
[----:B------:R-:W-:Y:S02]  /*27f0*/  IMAD R61, R6, R36, R61 ;  /* 0x00000024063d7224 */ /* 0x000fe400078e023d */
[--C-:B------:R-:W-:Y:S01]  /*2800*/  @!P4 IMAD.IADD R57, R57, 0x1, -R6.reuse ;  /* 0x000000013939c824 */ /* 0x100fe200078e0a06 */
[----:B------:R-:W-:Y:S01]  /*2810*/  ISETP.GE.AND P4, PT, R40, RZ, PT ;  /* 0x000000ff2800720c */ /* 0x000fe20003f86270 */
[----:B------:R-:W-:Y:S01]  /*2820*/  @!P6 IMAD.MOV R53, RZ, RZ, -R53 ;  /* 0x000000ffff35e224 */ /* 0x000fe200078e0a35 */
[----:B------:R-:W-:Y:S01]  /*2830*/  LOP3.LUT R48, R10, 0x60, RZ, 0xfc, !PT ;  /* 0x000000600a307812 */ /* 0x000fe200078efcff */
[----:B------:R-:W-:Y:S01]  /*2840*/  @!P3 IMAD.IADD R55, R55, 0x1, -R6 ;  /* 0x000000013737b824 */ /* 0x000fe200078e0a06 */
[----:B------:R-:W-:Y:S01]  /*2850*/  ISETP.GE.AND P6, PT, R38, RZ, PT ;  /* 0x000000ff2600720c */ /* 0x000fe20003fc6270 */
[----:B------:R-:W-:Y:S01]  /*2860*/  IMAD.HI.U32 R34, R8, R63, RZ ;  /* 0x0000003f08227227 */ /* 0x000fe200078e00ff */
[----:B------:R-:W-:-:S02]  /*2870*/  ISETP.GT.U32.AND P3, PT, R6, R61, PT ;  /* 0x0000003d0600720c */ /* 0x000fc40003f64070 */
[----:B------:R-:W-:Y:S01]  /*2880*/  IABS R77, R48 ;  /* 0x00000030004d7213 */ /* 0x000fe20000000000 */
[----:B------:R-:W-:Y:S01]  /*2890*/  IMAD.MOV R34, RZ, RZ, -R34 ;  /* 0x000000ffff227224 */ /* 0x000fe200078e0a22 */
[----:B------:R-:W-:Y:S01]  /*28a0*/  LOP3.LUT R38, R10, 0x64, RZ, 0xfc, !PT ;  /* 0x000000640a267812 */ /* 0x000fe200078efcff */
[----:B------:R-:W-:Y:S02]  /*28b0*/  @!P5 IMAD.IADD R59, R59, 0x1, -R6 ;  /* 0x000000013b3bd824 */ /* 0x000fe400078e0a06 */
[----:B------:R-:W-:Y:S01]  /*28c0*/  IMAD R63, R6, R34, R63 ;  /* 0x00000022063f7224 */ /* 0x000fe200078e023f */
[----:B------:R-:W-:Y:S01]  /*28d0*/  IABS R79, R38 ;  /* 0x00000026004f7213 */ /* 0x000fe20000000000 */
[----:B------:R-:W-:-:S04]  /*28e0*/  IMAD.HI.U32 R36, R8, R77, RZ ;  /* 0x0000004d08247227 */ /* 0x000fc800078e00ff */
[----:B------:R-:W-:Y:S01]  /*28f0*/  @!P4 IMAD.MOV R57, RZ, RZ, -R57 ;  /* 0x000000ffff39c224 */ /* 0x000fe200078e0a39 */
[C---:B------:R-:W-:Y:S01]  /*2900*/  ISETP.GT.U32.AND P4, PT, R6.reuse, R63, PT ;  /* 0x0000003f0600720c */ /* 0x040fe20003f84070 */
[----:B------:R-:W-:Y:S02]  /*2910*/  IMAD.MOV R36, RZ, RZ, -R36 ;  /* 0x000000ffff247224 */ /* 0x000fe400078e0a24 */
[----:B------:R-:W-:Y:S02]  /*2920*/  @!P3 IMAD.IADD R61, R61, 0x1, -R6 ;  /* 0x000000013d3db824 */ /* 0x000fe400078e0a06 */
[----:B------:R-:W-:Y:S01]  /*2930*/  @!P6 IMAD.MOV R55, RZ, RZ, -R55 ;  /* 0x000000ffff37e224 */ /* 0x000fe200078e0a37 */
[----:B------:R-:W-:Y:S01]  /*2940*/  ISETP.GT.U32.AND P6, PT, R6, R59, PT ;  /* 0x0000003b0600720c */ /* 0x000fe20003fc4070 */
[----:B------:R-:W-:Y:S01]  /*2950*/  IMAD.HI.U32 R34, R8, R79, RZ ;  /* 0x0000004f08227227 */ /* 0x000fe200078e00ff */
[----:B------:R-:W-:-:S03]  /*2960*/  ISETP.GT.U32.AND P3, PT, R6, R61, PT ;  /* 0x0000003d0600720c */ /* 0x000fc60003f64070 */
[----:B------:R-:W-:Y:S02]  /*2970*/  IMAD R77, R6, R36, R77 ;  /* 0x00000024064d7224 */ /* 0x000fe400078e024d */
[----:B------:R-:W-:Y:S01]  /*2980*/  IMAD.MOV R36, RZ, RZ, -R34 ;  /* 0x000000ffff247224 */ /* 0x000fe200078e0a22 */
[----:B------:R-:W-:-:S03]  /*2990*/  ISETP.GE.AND P5, PT, R42, RZ, PT ;  /* 0x000000ff2a00720c */ /* 0x000fc60003fa6270 */
[----:B------:R-:W-:Y:S02]  /*29a0*/  IMAD R79, R6, R36, R79 ;  /* 0x00000024064f7224 */ /* 0x000fe400078e024f */
[--C-:B------:R-:W-:Y:S01]  /*29b0*/  @!P4 IMAD.IADD R63, R63, 0x1, -R6.reuse ;  /* 0x000000013f3fc824 */ /* 0x100fe200078e0a06 */
[----:B------:R-:W-:Y:S01]  /*29c0*/  LOP3.LUT R40, R10, 0x68, RZ, 0xfc, !PT ;  /* 0x000000680a287812 */ /* 0x000fe200078efcff */
[--C-:B------:R-:W-:Y:S01]  /*29d0*/  @!P6 IMAD.IADD R59, R59, 0x1, -R6.reuse ;  /* 0x000000013b3be824 */ /* 0x100fe200078e0a06 */
[C---:B------:R-:W-:Y:S02]  /*29e0*/  ISETP.GT.U32.AND P4, PT, R6.reuse, R79, PT ;  /* 0x0000004f0600720c */ /* 0x040fe40003f84070 */
[----:B------:R-:W-:Y:S01]  /*29f0*/  ISETP.GT.U32.AND P6, PT, R6, R77, PT ;  /* 0x0000004d0600720c */ /* 0x000fe20003fc4070 */
[----:B------:R-:W-:Y:S01]  /*2a00*/  @!P3 IMAD.IADD R61, R61, 0x1, -R6 ;  /* 0x000000013d3db824 */ /* 0x000fe200078e0a06 */
[----:B------:R-:W-:Y:S02]  /*2a10*/  IABS R81, R40 ;  /* 0x0000002800517213 */ /* 0x000fe40000000000 */
[----:B------:R-:W-:Y:S01]  /*2a20*/  ISETP.GE.AND P3, PT, R44, RZ, PT ;  /* 0x000000ff2c00720c */ /* 0x000fe20003f66270 */
[----:B------:R-:W-:Y:S01]  /*2a30*/  @!P5 IMAD.MOV R59, RZ, RZ, -R59 ;  /* 0x000000ffff3bd224 */ /* 0x000fe200078e0a3b */
[----:B------:R-:W-:Y:S01]  /*2a40*/  ISETP.GT.U32.AND P5, PT, R6, R63, PT ;  /* 0x0000003f0600720c */ /* 0x000fe20003fa4070 */
[----:B------:R-:W-:Y:S01]  /*2a50*/  IMAD.HI.U32 R34, R8, R81, RZ ;  /* 0x0000005108227227 */ /* 0x000fe200078e00ff */
[----:B------:R-:W-:-:S02]  /*2a60*/  LOP3.LUT R50, R10, 0x70, RZ, 0xfc, !PT ;  /* 0x000000700a327812 */ /* 0x000fc400078efcff */
[----:B------:R-:W-:Y:S01]  /*2a70*/  LOP3.LUT R42, R10, 0x6c, RZ, 0xfc, !PT ;  /* 0x0000006c0a2a7812 */ /* 0x000fe200078efcff */
[----:B------:R-:W-:Y:S01]  /*2a80*/  @!P4 IMAD.IADD R79, R79, 0x1, -R6 ;  /* 0x000000014f4fc824 */ /* 0x000fe200078e0a06 */
[----:B------:R-:W-:Y:S01]  /*2a90*/  IABS R85, R50 ;  /* 0x0000003200557213 */ /* 0x000fe20000000000 */
[----:B------:R-:W-:Y:S01]  /*2aa0*/  IMAD.MOV R34, RZ, RZ, -R34 ;  /* 0x000000ffff227224 */ /* 0x000fe200078e0a22 */
[----:B------:R-:W-:Y:S01]  /*2ab0*/  IABS R83, R42 ;  /* 0x0000002a00537213 */ /* 0x000fe20000000000 */
[----:B------:R-:W-:Y:S01]  /*2ac0*/  @!P6 IMAD.IADD R77, R77, 0x1, -R6 ;  /* 0x000000014d4de824 */ /* 0x000fe200078e0a06 */
[C---:B------:R-:W-:Y:S01]  /*2ad0*/  ISETP.GT.U32.AND P4, PT, R6.reuse, R79, PT ;  /* 0x0000004f0600720c */ /* 0x040fe20003f84070 */
[----:B------:R-:W-:Y:S02]  /*2ae0*/  @!P3 IMAD.MOV R61, RZ, RZ, -R61 ;  /* 0x000000ffff3db224 */ /* 0x000fe400078e0a3d */
[C---:B------:R-:W-:Y:S01]  /*2af0*/  IMAD R81, R6.reuse, R34, R81 ;  /* 0x0000002206517224 */ /* 0x040fe200078e0251 */
[----:B------:R-:W-:Y:S01]  /*2b00*/  ISETP.GT.U32.AND P3, PT, R6, R77, PT ;  /* 0x0000004d0600720c */ /* 0x000fe20003f64070 */
[----:B------:R-:W-:-:S04]  /*2b10*/  IMAD.HI.U32 R34, R8, R85, RZ ;  /* 0x0000005508227227 */ /* 0x000fc800078e00ff */
[----:B------:R-:W-:-:S04]  /*2b20*/  IMAD.HI.U32 R36, R8, R83, RZ ;  /* 0x0000005308247227 */ /* 0x000fc800078e00ff */
[----:B------:R-:W-:Y:S01]  /*2b30*/  @!P5 IMAD.IADD R63, R63, 0x1, -R6 ;  /* 0x000000013f3fd824 */ /* 0x000fe200078e0a06 */
[C---:B------:R-:W-:Y:S01]  /*2b40*/  ISETP.GT.U32.AND P5, PT, R6.reuse, R81, PT ;  /* 0x000000510600720c */ /* 0x040fe20003fa4070 */
[----:B------:R-:W-:Y:S02]  /*2b50*/  IMAD.MOV R34, RZ, RZ, -R34 ;  /* 0x000000ffff227224 */ /* 0x000fe400078e0a22 */
[----:B------:R-:W-:Y:S02]  /*2b60*/  IMAD.MOV R36, RZ, RZ, -R36 ;  /* 0x000000ffff247224 */ /* 0x000fe400078e0a24 */
[C---:B------:R-:W-:Y:S02]  /*2b70*/  IMAD R85, R6.reuse, R34, R85 ;  /* 0x0000002206557224 */ /* 0x040fe400078e0255 */
[C---:B------:R-:W-:Y:S02]  /*2b80*/  IMAD R83, R6.reuse, R36, R83 ;  /* 0x0000002406537224 */ /* 0x040fe400078e0253 */
[--C-:B------:R-:W-:Y:S01]  /*2b90*/  @!P4 IMAD.IADD R79, R79, 0x1, -R6.reuse ;  /* 0x000000014f4fc824 */ /* 0x100fe200078e0a06 */
[----:B------:R-:W-:Y:S01]  /*2ba0*/  ISETP.GT.U32.AND P4, PT, R6, R85, PT ;  /* 0x000000550600720c */ /* 0x000fe20003f84070 */
[----:B------:R-:W-:Y:S01]  /*2bb0*/  @!P3 IMAD.IADD R77, R77, 0x1, -R6 ;  /* 0x000000014d4db824 */ /* 0x000fe200078e0a06 */
[----:B------:R-:W-:-:S02]  /*2bc0*/  LOP3.LUT R44, R10, 0x74, RZ, 0xfc, !PT ;  /* 0x000000740a2c7812 */ /* 0x000fc400078efcff */
[----:B------:R-:W-:Y:S01]  /*2bd0*/  ISETP.GT.U32.AND P3, PT, R6, R83, PT ;  /* 0x000000530600720c */ /* 0x000fe20003f64070 */
[----:B------:R-:W-:Y:S01]  /*2be0*/  @!P5 IMAD.IADD R81, R81, 0x1, -R6 ;  /* 0x000000015151d824 */ /* 0x000fe200078e0a06 */
[----:B------:R-:W-:Y:S02]  /*2bf0*/  ISETP.GE.AND P6, PT, R46, RZ, PT ;  /* 0x000000ff2e00720c */ /* 0x000fe40003fc6270 */
[----:B------:R-:W-:Y:S02]  /*2c00*/  IABS R87, R44 ;  /* 0x0000002c00577213 */ /* 0x000fe40000000000 */
[----:B------:R-:W-:Y:S02]  /*2c10*/  ISETP.GE.AND P5, PT, R48, RZ, PT ;  /* 0x000000ff3000720c */ /* 0x000fe40003fa6270 */
[C---:B------:R-:W-:Y:S02]  /*2c20*/  LOP3.LUT R46, R10.reuse, 0x78, RZ, 0xfc, !PT ;  /* 0x000000780a2e7812 */ /* 0x040fe400078efcff */
[----:B------:R-:W-:Y:S01]  /*2c30*/  LOP3.LUT R36, R10, 0x7c, RZ, 0xfc, !PT ;  /* 0x0000007c0a247812 */ /* 0x000fe200078efcff */
[----:B------:R-:W-:Y:S01]  /*2c40*/  IMAD.HI.U32 R10, R8, R87, RZ ;  /* 0x00000057080a7227 */ /* 0x000fe200078e00ff */
[----:B------:R-:W-:-:S03]  /*2c50*/  IABS R89, R46 ;  /* 0x0000002e00597213 */ /* 0x000fc60000000000 */
[----:B------:R-:W-:Y:S01]  /*2c60*/  @!P4 IMAD.IADD R85, R85, 0x1, -R6 ;  /* 0x000000015555c824 */ /* 0x000fe200078e0a06 */
[----:B------:R-:W-:Y:S01]  /*2c70*/  ISETP.GT.U32.AND P4, PT, R6, R81, PT ;  /* 0x000000510600720c */ /* 0x000fe20003f84070 */
[----:B------:R-:W-:Y:S01]  /*2c80*/  IMAD.MOV R34, RZ, RZ, -R10 ;  /* 0x000000ffff227224 */ /* 0x000fe200078e0a0a */
[----:B------:R-:W-:Y:S01]  /*2c90*/  IABS R91, R36 ;  /* 0x00000024005b7213 */ /* 0x000fe20000000000 */
[----:B------:R-:W-:Y:S01]  /*2ca0*/  @!P3 IMAD.IADD R83, R83, 0x1, -R6 ;  /* 0x000000015353b824 */ /* 0x000fe200078e0a06 */
[----:B------:R-:W-:Y:S01]  /*2cb0*/  ISETP.GE.AND P3, PT, R38, RZ, PT ;  /* 0x000000ff2600720c */ /* 0x000fe20003f66270 */
[----:B------:R-:W-:-:S04]  /*2cc0*/  IMAD.HI.U32 R10, R8, R89, RZ ;  /* 0x00000059080a7227 */ /* 0x000fc800078e00ff */
[----:B------:R-:W-:Y:S01]  /*2cd0*/  @!P5 IMAD.MOV R77, RZ, RZ, -R77 ;  /* 0x000000ffff4dd224 */ /* 0x000fe200078e0a4d */
[----:B------:R-:W-:Y:S01]  /*2ce0*/  ISETP.GT.U32.AND P5, PT, R6, R83, PT ;  /* 0x000000530600720c */ /* 0x000fe20003fa4070 */
[----:B------:R-:W-:Y:S02]  /*2cf0*/  IMAD.MOV R10, RZ, RZ, -R10 ;  /* 0x000000ffff0a7224 */ /* 0x000fe400078e0a0a */
[----:B------:R-:W-:-:S04]  /*2d00*/  IMAD.HI.U32 R8, R8, R91, RZ ;  /* 0x0000005b08087227 */ /* 0x000fc800078e00ff */
[----:B------:R-:W-:Y:S01]  /*2d10*/  @!P6 IMAD.MOV R63, RZ, RZ, -R63 ;  /* 0x000000ffff3fe224 */ /* 0x000fe200078e0a3f */
[C---:B------:R-:W-:Y:S01]  /*2d20*/  ISETP.GT.U32.AND P6, PT, R6.reuse, R85, PT ;  /* 0x000000550600720c */ /* 0x040fe20003fc4070 */
[C---:B------:R-:W-:Y:S02]  /*2d30*/  IMAD R89, R6.reuse, R10, R89 ;  /* 0x0000000a06597224 */ /* 0x040fe400078e0259 */
[C---:B------:R-:W-:Y:S02]  /*2d40*/  IMAD R87, R6.reuse, R34, R87 ;  /* 0x0000002206577224 */ /* 0x040fe400078e0257 */
[----:B------:R-:W-:Y:S02]  /*2d50*/  IMAD.MOV R8, RZ, RZ, -R8 ;  /* 0x000000ffff087224 */ /* 0x000fe400078e0a08 */
[----:B------:R-:W-:Y:S01]  /*2d60*/  @!P4 IMAD.IADD R81, R81, 0x1, -R6 ;  /* 0x000000015151c824 */ /* 0x000fe200078e0a06 */
[C---:B------:R-:W-:Y:S01]  /*2d70*/  ISETP.GT.U32.AND P4, PT, R6.reuse, R89, PT ;  /* 0x000000590600720c */ /* 0x040fe20003f84070 */
[----:B------:R-:W-:Y:S01]  /*2d80*/  @!P3 IMAD.MOV R79, RZ, RZ, -R79 ;  /* 0x000000ffff4fb224 */ /* 0x000fe200078e0a4f */
[C---:B------:R-:W-:Y:S01]  /*2d90*/  ISETP.GT.U32.AND P3, PT, R6.reuse, R87, PT ;  /* 0x000000570600720c */ /* 0x040fe20003f64070 */
[----:B------:R-:W-:-:S02]  /*2da0*/  IMAD R91, R6, R8, R91 ;  /* 0x00000008065b7224 */ /* 0x000fc400078e025b */
[----:B------:R-:W-:-:S03]  /*2db0*/  @!P5 IMAD.IADD R83, R83, 0x1, -R6 ;  /* 0x000000015353d824 */ /* 0x000fc600078e0a06 */
[----:B------:R-:W-:Y:S01]  /*2dc0*/  ISETP.GT.U32.AND P5, PT, R6, R91, PT ;  /* 0x0000005b0600720c */ /* 0x000fe20003fa4070 */
[----:B------:R-:W-:Y:S01]  /*2dd0*/  @!P6 IMAD.IADD R85, R85, 0x1, -R6 ;  /* 0x000000015555e824 */ /* 0x000fe200078e0a06 */
[----:B------:R-:W-:-:S03]  /*2de0*/  ISETP.GE.AND P6, PT, R40, RZ, PT ;  /* 0x000000ff2800720c */ /* 0x000fc60003fc6270 */
[--C-:B------:R-:W-:Y:S01]  /*2df0*/  @!P4 IMAD.IADD R89, R89, 0x1, -R6.reuse ;  /* 0x000000015959c824 */ /* 0x100fe200078e0a06 */
[----:B------:R-:W-:Y:S01]  /*2e00*/  ISETP.GE.AND P4, PT, R50, RZ, PT ;  /* 0x000000ff3200720c */ /* 0x000fe20003f86270 */
[----:B------:R-:W-:Y:S01]  /*2e10*/  @!P3 IMAD.IADD R87, R87, 0x1, -R6 ;  /* 0x000000015757b824 */ /* 0x000fe200078e0a06 */
[----:B------:R-:W-:-:S05]  /*2e20*/  ISETP.GE.AND P3, PT, R42, RZ, PT ;  /* 0x000000ff2a00720c */ /* 0x000fca0003f66270 */
[----:B------:R-:W-:Y:S01]  /*2e30*/  @!P5 IMAD.IADD R91, R91, 0x1, -R6 ;  /* 0x000000015b5bd824 */ /* 0x000fe200078e0a06 */
[C---:B------:R-:W-:Y:S01]  /*2e40*/  ISETP.GT.U32.AND P5, PT, R6.reuse, R87, PT ;  /* 0x000000570600720c */ /* 0x040fe20003fa4070 */
[----:B------:R-:W-:Y:S01]  /*2e50*/  @!P6 IMAD.MOV R81, RZ, RZ, -R81 ;  /* 0x000000ffff51e224 */ /* 0x000fe200078e0a51 */
[----:B------:R-:W-:-:S03]  /*2e60*/  ISETP.GT.U32.AND P6, PT, R6, R89, PT ;  /* 0x000000590600720c */ /* 0x000fc60003fc4070 */
[----:B------:R-:W-:Y:S01]  /*2e70*/  @!P4 IMAD.MOV R85, RZ, RZ, -R85 ;  /* 0x000000ffff55c224 */ /* 0x000fe200078e0a55 */
[----:B------:R-:W-:Y:S01]  /*2e80*/  ISETP.GE.AND P4, PT, R44, RZ, PT ;  /* 0x000000ff2c00720c */ /* 0x000fe20003f86270 */
[----:B------:R-:W-:Y:S01]  /*2e90*/  @!P3 IMAD.MOV R83, RZ, RZ, -R83 ;  /* 0x000000ffff53b224 */ /* 0x000fe200078e0a53 */
[----:B------:R-:W-:-:S05]  /*2ea0*/  ISETP.GT.U32.AND P3, PT, R6, R91, PT ;  /* 0x0000005b0600720c */ /* 0x000fca0003f64070 */
[--C-:B------:R-:W-:Y:S01]  /*2eb0*/  @!P5 IMAD.IADD R87, R87, 0x1, -R6.reuse ;  /* 0x000000015757d824 */ /* 0x100fe200078e0a06 */
[----:B------:R-:W-:Y:S01]  /*2ec0*/  ISETP.GE.AND P5, PT, R46, RZ, PT ;  /* 0x000000ff2e00720c */ /* 0x000fe20003fa6270 */
[--C-:B------:R-:W-:Y:S01]  /*2ed0*/  @!P6 IMAD.IADD R89, R89, 0x1, -R6.reuse ;  /* 0x000000015959e824 */ /* 0x100fe200078e0a06 */
[----:B------:R-:W-:Y:S02]  /*2ee0*/  ISETP.GE.AND P6, PT, R36, RZ, PT ;  /* 0x000000ff2400720c */ /* 0x000fe40003fc6270 */
[C---:B------:R-:W-:Y:S01]  /*2ef0*/  LOP3.LUT R189, R68.reuse, 0x2e, RZ, 0xfc, !PT ;  /* 0x0000002e44bd7812 */ /* 0x040fe200078efcff */
[----:B------:R-:W-:Y:S01]  /*2f00*/  @!P4 IMAD.MOV R87, RZ, RZ, -R87 ;  /* 0x000000ffff57c224 */ /* 0x000fe200078e0a57 */
[----:B------:R-:W-:Y:S02]  /*2f10*/  LOP3.LUT R191, R68, 0x36, RZ, 0xfc, !PT ;  /* 0x0000003644bf7812 */ /* 0x000fe400078efcff */
[----:B------:R-:W-:Y:S01]  /*2f20*/  ISETP.LT.AND P4, PT, R189, R64, P0 ;  /* 0x00000040bd00720c */ /* 0x000fe20000781270 */
[----:B------:R-:W-:Y:S01]  /*2f30*/  @!P3 IMAD.IADD R91, R91, 0x1, -R6 ;  /* 0x000000015b5bb824 */ /* 0x000fe200078e0a06 */
[----:B------:R-:W-:-:S03]  /*2f40*/  LOP3.LUT R138, R0, 0x3f, RZ, 0xc0, !PT ;  /* 0x0000003f008a7812 */ /* 0x000fc600078ec0ff */
[----:B------:R-:W-:Y:S01]  /*2f50*/  @!P5 IMAD.MOV R89, RZ, RZ, -R89 ;  /* 0x000000ffff59d224 */ /* 0x000fe200078e0a59 */
[-C--:B------:R-:W-:Y:S02]  /*2f60*/  ISETP.LT.AND P5, PT, R191, R64.reuse, P0 ;  /* 0x00000040bf00720c */ /* 0x080fe400007a1270 */
[----:B------:R-:W-:Y:S02]  /*2f70*/  LOP3.LUT R193, R68, 0x3e, RZ, 0xfc, !PT ;  /* 0x0000003e44c17812 */ /* 0x000fe400078efcff */
[----:B------:R-:W-:Y:S01]  /*2f80*/  PRMT R213, RZ, 0x7610, R213 ;  /* 0x00007610ffd57816 */ /* 0x000fe200000000d5 */
[----:B------:R-:W-:Y:S01]  /*2f90*/  @!P6 IMAD.MOV R91, RZ, RZ, -R91 ;  /* 0x000000ffff5be224 */ /* 0x000fe200078e0a5b */
[----:B------:R-:W-:Y:S01]  /*2fa0*/  ISETP.NE.AND P3, PT, R33, RZ, PT ;  /* 0x000000ff2100720c */ /* 0x000fe20003f65270 */
[----:B------:R-:W-:Y:S01]  /*2fb0*/  IMAD R6, R138, R137, RZ ;  /* 0x000000898a067224 */ /* 0x000fe200078e02ff */
[----:B------:R-:W-:Y:S02]  /*2fc0*/  LOP3.LUT R33, RZ, R33, RZ, 0x33, !PT ;  /* 0x00000021ff217212 */ /* 0x000fe400078e33ff */
[----:B------:R-:W-:Y:S01]  /*2fd0*/  ISETP.LT.AND P6, PT, R193, R64, P0 ;  /* 0x00000040c100720c */ /* 0x000fe200007c1270 */
[----:B------:R-:W4:Y:S01]  /*2fe0*/  @P4 LDG.E.U16 R213, desc[UR18][R24.64] ;  /* 0x0000001218d54981 */ /* 0x000f22000c1e1500 */
[----:B------:R-:W-:-:S02]  /*2ff0*/  PRMT R212, RZ, 0x7610, R212 ;  /* 0x00007610ffd47816 */ /* 0x000fc400000000d4 */
[----:B------:R-:W-:Y:S02]  /*3000*/  SEL R12, R33, R12, !P3 ;  /* 0x0000000c210c7207 */ /* 0x000fe40005800000 */
[----:B------:R-:W-:Y:S02]  /*3010*/  LEA R60, P4, R6, UR14, 0x1 ;  /* 0x0000000e063c7c11 */ /* 0x000fe4000f8808ff */
[C---:B------:R-:W-:Y:S01]  /*3020*/  LOP3.LUT R195, R68.reuse, 0x2, RZ, 0xfc, !PT ;  /* 0x0000000244c37812 */ /* 0x040fe200078efcff */
[----:B------:R2:W3:Y:S01]  /*3030*/  @P5 LDG.E.U16 R212, desc[UR18][R22.64] ;  /* 0x0000001216d45981 */ /* 0x0004e2000c1e1500 */
[----:B------:R-:W-:Y:S02]  /*3040*/  LOP3.LUT R197, R68, 0x4, RZ, 0xfc, !PT ;  /* 0x0000000444c57812 */ /* 0x000fe400078efcff */
[----:B------:R-:W-:Y:S02]  /*3050*/  PRMT R211, RZ, 0x7610, R211 ;  /* 0x00007610ffd37816 */ /* 0x000fe400000000d3 */
[----:B------:R-:W-:-:S02]  /*3060*/  LEA.HI.X.SX32 R6, R6, UR15, 0x1, P4 ;  /* 0x0000000f06067c11 */ /* 0x000fc4000a0f0eff */
[----:B------:R-:W-:Y:S02]  /*3070*/  SEL R14, R33, R14, !P3 ;  /* 0x0000000e210e7207 */ /* 0x000fe40005800000 */
[-C--:B------:R-:W-:Y:S01]  /*3080*/  ISETP.LT.AND P5, PT, R195, R64.reuse, P0 ;  /* 0x00000040c300720c */ /* 0x080fe200007a1270 */
[----:B--2---:R-:W-:Y:S01]  /*3090*/  IMAD R23, R12, UR4, RZ ;  /* 0x000000040c177c24 */ /* 0x004fe2000f8e02ff */
[----:B------:R-:W-:Y:S01]  /*30a0*/  ISETP.LT.AND P4, PT, R197, R64, P0 ;  /* 0x00000040c500720c */ /* 0x000fe20000781270 */
[----:B------:R0:W2:Y:S01]  /*30b0*/  @P6 LDG.E.U16 R211, desc[UR18][R26.64] ;  /* 0x000000121ad36981 */ /* 0x0000a2000c1e1500 */
[C---:B------:R-:W-:Y:S01]  /*30c0*/  SEL R16, R33.reuse, R16, !P3 ;  /* 0x0000001021107207 */ /* 0x040fe20005800000 */
[----:B------:R-:W-:Y:S01]  /*30d0*/  IMAD R25, R14, UR4, RZ ;  /* 0x000000040e197c24 */ /* 0x000fe2000f8e02ff */
[C---:B------:R-:W-:Y:S02]  /*30e0*/  SEL R18, R33.reuse, R18, !P3 ;  /* 0x0000001221127207 */ /* 0x040fe40005800000 */
[----:B------:R-:W-:-:S02]  /*30f0*/  SEL R28, R33, R28, !P3 ;  /* 0x0000001c211c7207 */ /* 0x000fc40005800000 */
[----:B------:R-:W-:Y:S02]  /*3100*/  LEA R76, P6, R23, R60, 0x1 ;  /* 0x0000003c174c7211 */ /* 0x000fe400078c08ff */
[----:B------:R-:W-:Y:S02]  /*3110*/  PRMT R150, RZ, 0x7610, R150 ;  /* 0x00007610ff967816 */ /* 0x000fe40000000096 */
[----:B------:R-:W-:Y:S01]  /*3120*/  PRMT R218, RZ, 0x7610, R218 ;  /* 0x00007610ffda7816 */ /* 0x000fe200000000da */
[----:B0-----:R-:W-:Y:S01]  /*3130*/  IMAD R27, R16, UR4, RZ ;  /* 0x00000004101b7c24 */ /* 0x001fe2000f8e02ff */
[C---:B------:R-:W-:Y:S01]  /*3140*/  SEL R8, R33.reuse, R29, !P3 ;  /* 0x0000001d21087207 */ /* 0x040fe20005800000 */
[----:B------:R-:W-:Y:S01]  /*3150*/  IMAD R29, R18, UR4, RZ ;  /* 0x00000004121d7c24 */ /* 0x000fe2000f8e02ff */
[C---:B------:R-:W-:Y:S01]  /*3160*/  SEL R125, R33.reuse, R77, !P3 ;  /* 0x0000004d217d7207 */ /* 0x040fe20005800000 */
[----:B------:R-:W2:Y:S01]  /*3170*/  @P5 LDG.E.U16 R150, desc[UR18][R70.64] ;  /* 0x0000001246965981 */ /* 0x000ea2000c1e1500 */
[----:B------:R-:W-:-:S02]  /*3180*/  SEL R30, R33, R30, !P3 ;  /* 0x0000001e211e7207 */ /* 0x000fc40005800000 */
[----:B------:R-:W-:Y:S01]  /*3190*/  SEL R10, R33, R31, !P3 ;  /* 0x0000001f210a7207 */ /* 0x000fe20005800000 */
[----:B------:R-:W-:Y:S01]  /*31a0*/  IMAD R31, R28, UR4, RZ ;  /* 0x000000041c1f7c24 */ /* 0x000fe2000f8e02ff */
[----:B------:R-:W-:Y:S01]  /*31b0*/  LEA.HI.X.SX32 R77, R23, R6, 0x1, P6 ;  /* 0x00000006174d7211 */ /* 0x000fe200030f0eff */
[----:B------:R-:W2:Y:S01]  /*31c0*/  @P4 LDG.E.U16 R218, desc[UR18][R72.64] ;  /* 0x0000001248da4981 */ /* 0x000ea2000c1e1500 */
[----:B------:R-:W-:Y:S02]  /*31d0*/  LEA R78, P6, R25, R60, 0x1 ;  /* 0x0000003c194e7211 */ /* 0x000fe400078c08ff */
[C---:B------:R-:W-:Y:S01]  /*31e0*/  SEL R34, R33.reuse, R35, !P3 ;  /* 0x0000002321227207 */ /* 0x040fe20005800000 */
[----:B------:R-:W-:Y:S01]  /*31f0*/  IMAD R35, R8, UR4, RZ ;  /* 0x0000000408237c24 */ /* 0x000fe2000f8e02ff */
[C---:B------:R-:W-:Y:S01]  /*3200*/  SEL R36, R33.reuse, R37, !P3 ;  /* 0x0000002521247207 */ /* 0x040fe20005800000 */
[----:B------:R-:W-:Y:S01]  /*3210*/  IMAD R37, R30, UR4, RZ ;  /* 0x000000041e257c24 */ /* 0x000fe2000f8e02ff */
[----:B------:R-:W-:-:S02]  /*3220*/  SEL R127, R33, R79, !P3 ;  /* 0x0000004f217f7207 */ /* 0x000fc40005800000 */
[C---:B------:R-:W-:Y:S02]  /*3230*/  SEL R32, R33.reuse, R32, !P3 ;  /* 0x0000002021207207 */ /* 0x040fe40005800000 */
[----:B------:R-:W-:Y:S01]  /*3240*/  SEL R38, R33, R39, !P3 ;  /* 0x0000002721267207 */ /* 0x000fe20005800000 */
[----:B------:R-:W-:Y:S01]  /*3250*/  IMAD R39, R10, UR4, RZ ;  /* 0x000000040a277c24 */ /* 0x000fe2000f8e02ff */
[-C--:B------:R-:W-:Y:S02]  /*3260*/  LEA R80, P5, R27, R60.reuse, 0x1 ;  /* 0x0000003c1b507211 */ /* 0x080fe400078a08ff */
[----:B------:R-:W-:Y:S02]  /*3270*/  LEA R82, P4, R29, R60, 0x1 ;  /* 0x0000003c1d527211 */ /* 0x000fe400078808ff */
[----:B------:R-:W-:Y:S02]  /*3280*/  LEA.HI.X.SX32 R79, R25, R6, 0x1, P6 ;  /* 0x00000006194f7211 */ /* 0x000fe400030f0eff */
[----:B------:R-:W-:-:S02]  /*3290*/  LEA R84, P6, R31, R60, 0x1 ;  /* 0x0000003c1f547211 */ /* 0x000fc400078c08ff */
[C---:B------:R-:W-:Y:S02]  /*32a0*/  SEL R129, R33.reuse, R81, !P3 ;  /* 0x0000005121817207 */ /* 0x040fe40005800000 */
[C---:B------:R-:W-:Y:S02]  /*32b0*/  SEL R131, R33.reuse, R83, !P3 ;  /* 0x0000005321837207 */ /* 0x040fe40005800000 */
[C---:B------:R-:W-:Y:S01]  /*32c0*/  SEL R40, R33.reuse, R41, !P3 ;  /* 0x0000002921287207 */ /* 0x040fe20005800000 */
[----:B------:R-:W-:Y:S01]  /*32d0*/  IMAD R41, R32, UR4, RZ ;  /* 0x0000000420297c24 */ /* 0x000fe2000f8e02ff */
[C---:B------:R-:W-:Y:S01]  /*32e0*/  SEL R42, R33.reuse, R43, !P3 ;  /* 0x0000002b212a7207 */ /* 0x040fe20005800000 */
[----:B------:R-:W-:Y:S01]  /*32f0*/  IMAD R43, R34, UR4, RZ ;  /* 0x00000004222b7c24 */ /* 0x000fe2000f8e02ff */
[----:B------:R-:W-:Y:S02]  /*3300*/  SEL R133, R33, R85, !P3 ;  /* 0x0000005521857207 */ /* 0x000fe40005800000 */
[----:B------:R-:W-:-:S02]  /*3310*/  LEA.HI.X.SX32 R81, R27, R6, 0x1, P5 ;  /* 0x000000061b517211 */ /* 0x000fc400028f0eff */
[----:B------:R-:W-:Y:S02]  /*3320*/  LEA.HI.X.SX32 R83, R29, R6, 0x1, P4 ;  /* 0x000000061d537211 */ /* 0x000fe400020f0eff */
        /* <DEDUP_REMOVED lines=8> */
[C---:B------:R-:W-:Y:S02]  /*33b0*/  SEL R50, R33.reuse, R51, !P3 ;  /* 0x0000003321327207 */ /* 0x040fe40005800000 */
[C---:B------:R-:W-:Y:S02]  /*33c0*/  SEL R52, R33.reuse, R53, !P3 ;  /* 0x0000003521347207 */ /* 0x040fe40005800000 */
[C---:B------:R-:W-:Y:S02]  /*33d0*/  SEL R54, R33.reuse, R55, !P3 ;  /* 0x0000003721367207 */ /* 0x040fe40005800000 */
[----:B------:R-:W-:-:S02]  /*33e0*/  SEL R117, R33, R57, !P3 ;  /* 0x0000003921757207 */ /* 0x000fc40005800000 */
[C---:B------:R-:W-:Y:S02]  /*33f0*/  SEL R119, R33.reuse, R59, !P3 ;  /* 0x0000003b21777207 */ /* 0x040fe40005800000 */
[C---:B------:R-:W-:Y:S02]  /*3400*/  SEL R121, R33.reuse, R61, !P3 ;  /* 0x0000003d21797207 */ /* 0x040fe40005800000 */
[C---:B------:R-:W-:Y:S02]  /*3410*/  SEL R123, R33.reuse, R63, !P3 ;  /* 0x0000003f217b7207 */ /* 0x040fe40005800000 */
[C---:B------:R-:W-:Y:S02]  /*3420*/  SEL R237, R33.reuse, R87, !P3 ;  /* 0x0000005721ed7207 */ /* 0x040fe40005800000 */
[C---:B------:R-:W-:Y:S01]  /*3430*/  SEL R135, R33.reuse, R89, !P3 ;  /* 0x0000005921877207 */ /* 0x040fe20005800000 */
[----:B------:R-:W-:Y:S01]  /*3440*/  IMAD R47, R38, UR4, RZ ;  /* 0x00000004262f7c24 */ /* 0x000fe2000f8e02ff */
[----:B------:R-:W-:Y:S01]  /*3450*/  SEL R33, R33, R91, !P3 ;  /* 0x0000005b21217207 */ /* 0x000fe20005800000 */
[----:B------:R-:W-:Y:S01]  /*3460*/  IMAD R49, R40, UR4, RZ ;  /* 0x0000000428317c24 */ /* 0x000fe2000f8e02ff */
[----:B------:R-:W-:-:S02]  /*3470*/  LEA.HI.X.SX32 R87, R35, R6, 0x1, P5 ;  /* 0x0000000623577211 */ /* 0x000fc400028f0eff */
[----:B------:R-:W-:Y:S01]  /*3480*/  LEA.HI.X.SX32 R89, R37, R6, 0x1, P4 ;  /* 0x0000000625597211 */ /* 0x000fe200020f0eff */
[----:B------:R-:W-:Y:S01]  /*3490*/  IMAD R51, R42, UR4, RZ ;  /* 0x000000042a337c24 */ /* 0x000fe2000f8e02ff */
[-C--:B------:R-:W-:Y:S02]  /*34a0*/  LEA R92, P5, R41, R60.reuse, 0x1 ;  /* 0x0000003c295c7211 */ /* 0x080fe400078a08ff */
[----:B------:R-:W-:Y:S02]  /*34b0*/  LEA R94, P4, R43, R60, 0x1 ;  /* 0x0000003c2b5e7211 */ /* 0x000fe400078808ff */
[----:B------:R-:W-:Y:S02]  /*34c0*/  LEA.HI.X.SX32 R91, R39, R6, 0x1, P6 ;  /* 0x00000006275b7211 */ /* 0x000fe400030f0eff */
[----:B------:R-:W-:Y:S01]  /*34d0*/  LEA R96, P6, R45, R60, 0x1 ;  /* 0x0000003c2d607211 */ /* 0x000fe200078c08ff */
[----:B------:R-:W-:Y:S01]  /*34e0*/  IMAD R53, R44, UR4, RZ ;  /* 0x000000042c357c24 */ /* 0x000fe2000f8e02ff */
[-C--:B------:R-:W-:Y:S01]  /*34f0*/  LEA.HI.X.SX32 R93, R41, R6.reuse, 0x1, P5 ;  /* 0x00000006295d7211 */ /* 0x080fe200028f0eff */
[----:B------:R-:W-:Y:S01]  /*3500*/  IMAD R55, R46, UR4, RZ ;  /* 0x000000042e377c24 */ /* 0x000fe2000f8e02ff */
[----:B------:R-:W-:Y:S01]  /*3510*/  LEA.HI.X.SX32 R95, R43, R6, 0x1, P4 ;  /* 0x000000062b5f7211 */ /* 0x000fe200020f0eff */
[----:B------:R-:W-:Y:S01]  /*3520*/  IMAD R57, R48, UR4, RZ ;  /* 0x0000000430397c24 */ /* 0x000fe2000f8e02ff */
[----:B------:R-:W-:-:S02]  /*3530*/  LEA R98, P5, R47, R60, 0x1 ;  /* 0x0000003c2f627211 */ /* 0x000fc400078a08ff */
        /* <DEDUP_REMOVED lines=11> */
[----:B------:R-:W-:Y:S02]  /*35f0*/  ISETP.LT.AND P3, PT, R68, R64, P0 ;  /* 0x000000404400720c */ /* 0x000fe40000761270 */
        /* <DEDUP_REMOVED lines=9> */
[----:B------:R-:W-:Y:S02]  /*3690*/  LEA R114, P6, R63, R60, 0x1 ;  /* 0x0000003c3f727211 */ /* 0x000fe400078c08ff */
[----:B------:R-:W-:Y:S01]  /*36a0*/  PRMT R225, RZ, 0x7610, R225 ;  /* 0x00007610ffe17816 */ /* 0x000fe200000000e1 */
[----:B------:R-:W-:Y:S01]  /*36b0*/  IMAD R123, R123, UR4, RZ ;  /* 0x000000047b7b7c24 */ /* 0x000fe2000f8e02ff */
[-C--:B------:R-:W-:Y:S01]  /*36c0*/  LEA.HI.X.SX32 R111, R59, R6.reuse, 0x1, P5 ;  /* 0x000000063b6f7211 */ /* 0x080fe200028f0eff */
[----:B------:R-:W-:Y:S01]  /*36d0*/  IMAD R125, R125, UR4, RZ ;  /* 0x000000047d7d7c24 */ /* 0x000fe2000f8e02ff */
[----:B------:R-:W-:Y:S01]  /*36e0*/  LEA.HI.X.SX32 R113, R61, R6, 0x1, P4 ;  /* 0x000000063d717211 */ /* 0x000fe200020f0eff */
[----:B------:R-:W-:Y:S01]  /*36f0*/  IMAD R127, R127, UR4, RZ ;  /* 0x000000047f7f7c24 */ /* 0x000fe2000f8e02ff */
[-C--:B------:R-:W-:Y:S01]  /*3700*/  LEA R116, P5, R117, R60.reuse, 0x1 ;  /* 0x0000003c75747211 */ /* 0x080fe200078a08ff */
[----:B------:R-:W2:Y:S01]  /*3710*/  @P3 LDG.E.U16 R225, desc[UR18][R66.64] ;  /* 0x0000001242e13981 */ /* 0x000ea2000c1e1500 */
[----:B------:R-:W-:-:S02]  /*3720*/  LEA R118, P4, R119, R60, 0x1 ;  /* 0x0000003c77767211 */ /* 0x000fc400078808ff */
[----:B------:R-:W-:Y:S02]  /*3730*/  LEA.HI.X.SX32 R115, R63, R6, 0x1, P6 ;  /* 0x000000063f737211 */ /* 0x000fe400030f0eff */
[----:B------:R-:W-:Y:S02]  /*3740*/  LOP3.LUT R199, R68, 0x6, RZ, 0xfc, !PT ;  /* 0x0000000644c77812 */ /* 0x000fe400078efcff */
[----:B------:R-:W-:Y:S01]  /*3750*/  LEA R120, P6, R121, R60, 0x1 ;  /* 0x0000003c79787211 */ /* 0x000fe200078c08ff */
[----:B------:R-:W-:Y:S01]  /*3760*/  IMAD R129, R129, UR4, RZ ;  /* 0x0000000481817c24 */ /* 0x000fe2000f8e02ff */
[-C--:B------:R-:W-:Y:S01]  /*3770*/  LEA.HI.X.SX32 R117, R117, R6.reuse, 0x1, P5 ;  /* 0x0000000675757211 */ /* 0x080fe200028f0eff */
[----:B------:R-:W-:Y:S01]  /*3780*/  IMAD R131, R131, UR4, RZ ;  /* 0x0000000483837c24 */ /* 0x000fe2000f8e02ff */
[----:B------:R-:W-:Y:S01]  /*3790*/  LEA.HI.X.SX32 R119, R119, R6, 0x1, P4 ;  /* 0x0000000677777211 */ /* 0x000fe200020f0eff */
[----:B------:R-:W-:Y:S01]  /*37a0*/  IMAD R133, R133, UR4, RZ ;  /* 0x0000000485857c24 */ /* 0x000fe2000f8e02ff */
[----:B------:R-:W-:-:S02]  /*37b0*/  ISETP.LT.AND P3, PT, R199, R64, P0 ;  /* 0x00000040c700720c */ /* 0x000fc40000761270 */
[-C--:B------:R-:W-:Y:S02]  /*37c0*/  LEA R122, P5, R123, R60.reuse, 0x1 ;  /* 0x0000003c7b7a7211 */ /* 0x080fe400078a08ff */
        /* <DEDUP_REMOVED lines=13> */
[----:B------:R-:W-:Y:S02]  /*38a0*/  PRMT R210, RZ, 0x7610, R210 ;  /* 0x00007610ffd27816 */ /* 0x000fe400000000d2 */
[----:B------:R-:W-:Y:S02]  /*38b0*/  PRMT R209, RZ, 0x7610, R209 ;  /* 0x00007610ffd17816 */ /* 0x000fe400000000d1 */
[----:B------:R-:W-:-:S02]  /*38c0*/  LEA.HI.X.SX32 R129, R129, R6, 0x1, P5 ;  /* 0x0000000681817211 */ /* 0x000fc400028f0eff */
[----:B------:R-:W-:Y:S01]  /*38d0*/  LEA.HI.X.SX32 R131, R131, R6, 0x1, P4 ;  /* 0x0000000683837211 */ /* 0x000fe200020f0eff */
[----:B------:R-:W2:Y:S01]  /*38e0*/  @P3 LDG.E.U16 R210, desc[UR18][R74.64] ;  /* 0x000000124ad23981 */ /* 0x000ea2000c1e1500 */
[-C--:B------:R-:W-:Y:S02]  /*38f0*/  LEA R62, P5, R237, R60.reuse, 0x1 ;  /* 0x0000003ced3e7211 */ /* 0x080fe400078a08ff */
[----:B------:R-:W-:Y:S01]  /*3900*/  LEA R134, P4, R135, R60, 0x1 ;  /* 0x0000003c87867211 */ /* 0x000fe200078808ff */
[----:B------:R-:W2:Y:S01]  /*3910*/  @P0 LDG.E.U16 R209, desc[UR18][R76.64] ;  /* 0x000000124cd10981 */ /* 0x000ea2000c1e1500 */
[----:B------:R-:W-:Y:S02]  /*3920*/  LEA.HI.X.SX32 R133, R133, R6, 0x1, P6 ;  /* 0x0000000685857211 */ /* 0x000fe400030f0eff */
[----:B------:R-:W-:Y:S02]  /*3930*/  LEA R60, P6, R33, R60, 0x1 ;  /* 0x0000003c213c7211 */ /* 0x000fe400078c08ff */
[----:B------:R-:W-:-:S02]  /*3940*/  PRMT R208, RZ, 0x7610, R208 ;  /* 0x00007610ffd07816 */ /* 0x000fc400000000d0 */
[----:B------:R-:W-:Y:S02]  /*3950*/  PRMT R207, RZ, 0x7610, R207 ;  /* 0x00007610ffcf7816 */ /* 0x000fe400000000cf */
[----:B------:R-:W-:Y:S02]  /*3960*/  PRMT R206, RZ, 0x7610, R206 ;  /* 0x00007610ffce7816 */ /* 0x000fe400000000ce */
[----:B------:R-:W-:Y:S01]  /*3970*/  PRMT R205, RZ, 0x7610, R205 ;  /* 0x00007610ffcd7816 */ /* 0x000fe200000000cd */
[----:B------:R-:W2:Y:S01]  /*3980*/  @P0 LDG.E.U16 R208, desc[UR18][R80.64] ;  /* 0x0000001250d00981 */ /* 0x000ea2000c1e1500 */
[----:B------:R-:W-:Y:S02]  /*3990*/  PRMT R204, RZ, 0x7610, R204 ;  /* 0x00007610ffcc7816 */ /* 0x000fe400000000cc */
[----:B------:R-:W-:Y:S01]  /*39a0*/  PRMT R203, RZ, 0x7610, R203 ;  /* 0x00007610ffcb7816 */ /* 0x000fe200000000cb */
[----:B------:R-:W2:Y:S01]  /*39b0*/  @P0 LDG.E.U16 R207, desc[UR18][R84.64] ;  /* 0x0000001254cf0981 */ /* 0x000ea2000c1e1500 */
[----:B------:R-:W-:-:S02]  /*39c0*/  PRMT R202, RZ, 0x7610, R202 ;  /* 0x00007610ffca7816 */ /* 0x000fc400000000ca */
[----:B------:R-:W-:Y:S01]  /*39d0*/  PRMT R201, RZ, 0x7610, R201 ;  /* 0x00007610ffc97816 */ /* 0x000fe200000000c9 */
[----:B------:R-:W2:Y:S01]  /*39e0*/  @P0 LDG.E.U16 R206, desc[UR18][R88.64] ;  /* 0x0000001258ce0981 */ /* 0x000ea2000c1e1500 */
        /* <DEDUP_REMOVED lines=33> */
[----:B------:R-:W-:-:S02]  /*3c00*/  LEA.HI.X.SX32 R135, R135, R6, 0x1, P4 ;  /* 0x0000000687877211 */ /* 0x000fc400020f0eff */
[----:B------:R-:W-:Y:S01]  /*3c10*/  PRMT R158, RZ, 0x7610, R158 ;  /* 0x00007610ff9e7816 */ /* 0x000fe2000000009e */
[----:B------:R-:W2:Y:S01]  /*3c20*/  @P0 LDG.E.U16 R188, desc[UR18][R78.64] ;  /* 0x000000124ebc0981 */ /* 0x000ea2000c1e1500 */
[-C--:B------:R-:W-:Y:S02]  /*3c30*/  LEA.HI.X.SX32 R63, R237, R6.reuse, 0x1, P5 ;  /* 0x00000006ed3f7211 */ /* 0x080fe400028f0eff */
[----:B------:R-:W-:Y:S01]  /*3c40*/  LEA.HI.X.SX32 R61, R33, R6, 0x1, P6 ;  /* 0x00000006213d7211 */ /* 0x000fe200030f0eff */
[----:B------:R-:W2:Y:S04]  /*3c50*/  @P0 LDG.E.U16 R190, desc[UR18][R134.64] ;  /* 0x0000001286be0981 */ /* 0x000ea8000c1e1500 */
[----:B------:R-:W2:Y:S04]  /*3c60*/  @P0 LDG.E.U16 R186, desc[UR18][R82.64] ;  /* 0x0000001252ba0981 */ /* 0x000ea8000c1e1500 */
[----:B------:R-:W4:Y:S04]  /*3c70*/  @P0 LDG.E.U16 R184, desc[UR18][R86.64] ;  /* 0x0000001256b80981 */ /* 0x000f28000c1e1500 */
        /* <DEDUP_REMOVED lines=12> */
[----:B------:R-:W4:Y:S01]  /*3d40*/  @P0 LDG.E.U16 R158, desc[UR18][R60.64] ;  /* 0x000000123c9e0981 */ /* 0x000f22000c1e1500 */
[----:B------:R-:W-:Y:S01]  /*3d50*/  SHF.R.S32.HI R6, RZ, 0x7, R0 ;  /* 0x00000007ff067819 */ /* 0x000fe20000011400 */
[----:B------:R-:W-:-:S03]  /*3d60*/  IMAD.SHL.U32 R23, R138, 0x2, RZ ;  /* 0x000000028a177824 */ /* 0x000fc600078e00ff */
[----:B------:R-:W-:-:S04]  /*3d70*/  SGXT R6, R6, 0x1 ;  /* 0x000000010606781a */ /* 0x000fc80000000200 */
[----:B------:R-:W-:Y:S02]  /*3d80*/  LOP3.LUT R23, R23, 0x90, R6, 0x78, !PT ;  /* 0x0000009017177812 */ /* 0x000fe400078e7806 */
[----:B------:R-:W-:Y:S02]  /*3d90*/  SHF.R.S32.HI R6, RZ, 0x1f, R17 ;  /* 0x0000001fff067819 */ /* 0x000fe40000011411 */
[----:B------:R-:W-:Y:S02]  /*3da0*/  SHF.R.S32.HI R8, RZ, 0x1f, R13 ;  /* 0x0000001fff087819 */ /* 0x000fe4000001140d */
[----:B------:R-:W-:Y:S02]  /*3db0*/  SHF.L.U64.HI R17, R17, 0x1, R6 ;  /* 0x0000000111117819 */ /* 0x000fe40000010206 */
[----:B------:R-:W-:Y:S02]  /*3dc0*/  LEA R16, P4, R13, R20, 0x1 ;  /* 0x000000140d107211 */ /* 0x000fe400078808ff */
[----:B------:R-:W-:-:S02]  /*3dd0*/  SHF.R.S32.HI R24, RZ, 0x1f, R7 ;  /* 0x0000001fff187819 */ /* 0x000fc40000011407 */
[----:B------:R-:W-:Y:S02]  /*3de0*/  LEA.HI.X R8, R13, R17, R8, 0x1, P4 ;  /* 0x000000110d087211 */ /* 0x000fe400020f0c08 */
[----:B------:R-:W-:Y:S02]  /*3df0*/  LEA R13, P4, R7, R20, 0x1 ;  /* 0x00000014070d7211 */ /* 0x000fe400078808ff */
[----:B------:R-:W-:Y:S01]  /*3e00*/  ISETP.NE.U32.AND P0, PT, R4, RZ, PT ;  /* 0x000000ff0400720c */ /* 0x000fe20003f05070 */
[----:B------:R-:W-:Y:S01]  /*3e10*/  IMAD R25, R147, R136, RZ ;  /* 0x0000008893197224 */ /* 0x000fe200078e02ff */
[----:B------:R-:W-:Y:S02]  /*3e20*/  SHF.R.S32.HI R10, RZ, 0x1f, R15 ;  /* 0x0000001fff0a7819 */ /* 0x000fe4000001140f */
[----:B------:R-:W-:Y:S02]  /*3e30*/  SHF.R.S32.HI R6, RZ, 0x1f, R9 ;  /* 0x0000001fff067819 */ /* 0x000fe40000011409 */
[----:B------:R-:W-:-:S02]  /*3e40*/  SHF.R.S32.HI R4, RZ, 0x1f, R11 ;  /* 0x0000001fff047819 */ /* 0x000fc4000001140b */
[-C--:B------:R-:W-:Y:S02]  /*3e50*/  LEA R18, P3, R15, R20.reuse, 0x1 ;  /* 0x000000140f127211 */ /* 0x080fe400078608ff */
[-C--:B------:R-:W-:Y:S02]  /*3e60*/  LEA R14, P5, R9, R20.reuse, 0x1 ;  /* 0x00000014090e7211 */ /* 0x080fe400078a08ff */
[----:B------:R-:W-:Y:S02]  /*3e70*/  LEA R12, P6, R11, R20, 0x1 ;  /* 0x000000140b0c7211 */ /* 0x000fe400078c08ff */
[-C--:B------:R-:W-:Y:S01]  /*3e80*/  LEA.HI.X R7, R7, R17.reuse, R24, 0x1, P4 ;  /* 0x0000001107077211 */ /* 0x080fe200020f0c18 */
[-C--:B------:R-:W-:Y:S01]  /*3e90*/  IMAD R24, R145, R136.reuse, RZ ;  /* 0x0000008891187224 */ /* 0x080fe200078e02ff */
[-C--:B------:R-:W-:Y:S01]  /*3ea0*/  LEA.HI.X R10, R15, R17.reuse, R10, 0x1, P3 ;  /* 0x000000110f0a7211 */ /* 0x080fe200018f0c0a */
[----:B------:R-:W-:Y:S01]  /*3eb0*/  IMAD.SHL.U32 R57, R25, 0x2, RZ ;  /* 0x0000000219397824 */ /* 0x000fe200078e00ff */
[-C--:B------:R-:W-:Y:S01]  /*3ec0*/  LEA.HI.X R6, R9, R17.reuse, R6, 0x1, P5 ;  /* 0x0000001109067211 */ /* 0x080fe200028f0c06 */
[----:B------:R-:W-:Y:S01]  /*3ed0*/  IMAD.SHL.U32 R59, R24, 0x2, RZ ;  /* 0x00000002183b7824 */ /* 0x000fe200078e00ff */
[----:B------:R-:W-:Y:S01]  /*3ee0*/  LEA.HI.X R4, R11, R17, R4, 0x1, P6 ;  /* 0x000000110b047211 */ /* 0x000fe200030f0c04 */
[-C--:B------:R-:W-:Y:S01]  /*3ef0*/  IMAD R26, R171, R136.reuse, RZ ;  /* 0x00000088ab1a7224 */ /* 0x080fe200078e02ff */
[----:B------:R-:W-:Y:S01]  /*3f00*/  SHF.R.S32.HI R22, RZ, 0x1f, R5 ;  /* 0x0000001fff167819 */ /* 0x000fe20000011405 */
[----:B------:R-:W-:Y:S01]  /*3f10*/  IMAD R27, R185, R136, RZ ;  /* 0x00000088b91b7224 */ /* 0x000fe200078e02ff */
[----:B------:R-:W-:-:S02]  /*3f20*/  SHF.R.S32.HI R230, RZ, 0x1f, R21 ;  /* 0x0000001fffe67819 */ /* 0x000fc40000011415 */
[----:B------:R-:W-:Y:S02]  /*3f30*/  SHF.R.S32.HI R232, RZ, 0x1f, R19 ;  /* 0x0000001fffe87819 */ /* 0x000fe40000011413 */
[-C--:B------:R-:W-:Y:S02]  /*3f40*/  LEA R15, P3, R5, R20.reuse, 0x1 ;  /* 0x00000014050f7211 */ /* 0x080fe400078608ff */
[-C--:B------:R-:W-:Y:S02]  /*3f50*/  LEA R11, P5, R21, R20.reuse, 0x1 ;  /* 0x00000014150b7211 */ /* 0x080fe400078a08ff */
[----:B------:R-:W-:Y:S01]  /*3f60*/  LEA R9, P6, R19, R20, 0x1 ;  /* 0x0000001413097211 */ /* 0x000fe200078c08ff */
[----:B------:R-:W-:Y:S01]  /*3f70*/  IMAD.HI R46, R24, 0x2, RZ ;  /* 0x00000002182e7827 */ /* 0x000fe200078e02ff */
[-C--:B------:R-:W-:Y:S02]  /*3f80*/  LEA.HI.X R5, R5, R17.reuse, R22, 0x1, P3 ;  /* 0x0000001105057211 */ /* 0x080fe400018f0c16 */
[-C--:B------:R-:W-:Y:S01]  /*3f90*/  LEA.HI.X R230, R21, R17.reuse, R230, 0x1, P5 ;  /* 0x0000001115e67211 */ /* 0x080fe200028f0ce6 */
[----:B------:R-:W-:Y:S01]  /*3fa0*/  IMAD.HI R48, R25, 0x2, RZ ;  /* 0x0000000219307827 */ /* 0x000fe200078e02ff */
[----:B------:R-:W-:-:S02]  /*3fb0*/  LEA.HI.X R232, R19, R17, R232, 0x1, P6 ;  /* 0x0000001113e87211 */ /* 0x000fc400030f0ce8 */
[--C-:B------:R-:W-:Y:S01]  /*3fc0*/  IADD3 R58, P5, P6, R59, UR12, R20.reuse ;  /* 0x0000000c3b3a7c10 */ /* 0x100fe2000febe014 */
[-C--:B------:R-:W-:Y:S01]  /*3fd0*/  IMAD R52, R177, R136.reuse, RZ ;  /* 0x00000088b1347224 */ /* 0x080fe200078e02ff */
[----:B------:R-:W-:Y:S01]  /*3fe0*/  IADD3 R56, P3, P4, R57, UR12, R20 ;  /* 0x0000000c39387c10 */ /* 0x000fe2000fc7e014 */
[----:B------:R-:W-:Y:S02]  /*3ff0*/  IMAD.SHL.U32 R55, R26, 0x2, RZ ;  /* 0x000000021a377824 */ /* 0x000fe400078e00ff */
[----:B------:R-:W-:Y:S02]  /*4000*/  IMAD.SHL.U32 R53, R27, 0x2, RZ ;  /* 0x000000021b357824 */ /* 0x000fe400078e00ff */
[-C--:B------:R-:W-:Y:S02]  /*4010*/  IMAD R44, R149, R136.reuse, RZ ;  /* 0x00000088952c7224 */ /* 0x080fe400078e02ff */
[----:B------:R-:W-:Y:S01]  /*4020*/  IMAD R42, R157, R136, RZ ;  /* 0x000000889d2a7224 */ /* 0x000fe200078e02ff */
[--C-:B------:R-:W-:Y:S01]  /*4030*/  IADD3.X R59, PT, PT, R46, UR13, R17.reuse, P5, P6 ;  /* 0x0000000d2e3b7c10 */ /* 0x100fe2000afec411 */
[----:B------:R-:W-:Y:S01]  /*4040*/  IMAD.HI R50, R26, 0x2, RZ ;  /* 0x000000021a327827 */ /* 0x000fe200078e02ff */
[----:B------:R-:W-:-:S02]  /*4050*/  IADD3.X R57, PT, PT, R48, UR13, R17, P3, P4 ;  /* 0x0000000d30397c10 */ /* 0x000fc40009fe8411 */
[----:B------:R-:W-:Y:S01]  /*4060*/  IADD3 R54, P5, P6, R55, UR12, R20 ;  /* 0x0000000c37367c10 */ /* 0x000fe2000febe014 */
[----:B------:R-:W-:-:S04]  /*4070*/  IMAD.HI R234, R27, 0x2, RZ ;  /* 0x000000021bea7827 */ /* 0x000fc800078e02ff */
[C---:B------:R-:W-:Y:S02]  /*4080*/  IMAD.SHL.U32 R31, R52.reuse, 0x2, RZ ;  /* 0x00000002341f7824 */ /* 0x040fe400078e00ff */
[----:B------:R-:W-:Y:S01]  /*4090*/  IMAD.HI R24, R52, 0x2, RZ ;  /* 0x0000000234187827 */ /* 0x000fe200078e02ff */
[----:B------:R-:W-:-:S03]  /*40a0*/  IADD3 R52, P3, P4, R53, UR12, R20 ;  /* 0x0000000c35347c10 */ /* 0x000fc6000fc7e014 */
[----:B------:R-:W-:Y:S02]  /*40b0*/  IMAD.SHL.U32 R51, R44, 0x2, RZ ;  /* 0x000000022c337824 */ /* 0x000fe400078e00ff */
[----:B------:R-:W-:Y:S02]  /*40c0*/  IMAD.SHL.U32 R49, R42, 0x2, RZ ;  /* 0x000000022a317824 */ /* 0x000fe400078e00ff */
[-C--:B------:R-:W-:Y:S02]  /*40d0*/  IMAD R40, R173, R136.reuse, RZ ;  /* 0x00000088ad287224 */ /* 0x080fe400078e02ff */
[----:B------:R-:W-:Y:S01]  /*40e0*/  IMAD R38, R187, R136, RZ ;  /* 0x00000088bb267224 */ /* 0x000fe200078e02ff */
[--C-:B------:R-:W-:Y:S01]  /*40f0*/  IADD3.X R55, PT, PT, R50, UR13, R17.reuse, P5, P6 ;  /* 0x0000000d32377c10 */ /* 0x100fe2000afec411 */
[----:B------:R-:W-:Y:S01]  /*4100*/  IMAD.HI R44, R44, 0x2, RZ ;  /* 0x000000022c2c7827 */ /* 0x000fe200078e02ff */
[----:B------:R-:W-:Y:S02]  /*4110*/  IADD3.X R53, PT, PT, R234, UR13, R17, P3, P4 ;  /* 0x0000000dea357c10 */ /* 0x000fe40009fe8411 */
[--C-:B------:R-:W-:Y:S01]  /*4120*/  IADD3 R50, P5, P6, R51, UR12, R20.reuse ;  /* 0x0000000c33327c10 */ /* 0x100fe2000febe014 */
        /* <DEDUP_REMOVED lines=34> */
[----:B------:R-:W-:Y:S02]  /*4350*/  IMAD.SHL.U32 R33, R29, 0x2, RZ ;  /* 0x000000021d217824 */ /* 0x000fe400078e00ff */
[----:B------:R-:W-:Y:S01]  /*4360*/  IMAD R22, R191, R136, RZ ;  /* 0x00000088bf167224 */ /* 0x000fe200078e02ff */
[--C-:B------:R-:W-:Y:S01]  /*4370*/  IADD3.X R39, PT, PT, R32, UR13, R17.reuse, P5, P6 ;  /* 0x0000000d20277c10 */ /* 0x100fe2000afec411 */
[----:B------:R-:W-:Y:S01]  /*4380*/  IMAD.HI R28, R28, 0x2, RZ ;  /* 0x000000021c1c7827 */ /* 0x000fe200078e02ff */
[----:B------:R-:W-:Y:S02]  /*4390*/  IADD3.X R37, PT, PT, R30, UR13, R17, P3, P4 ;  /* 0x0000000d1e257c10 */ /* 0x000fe40009fe8411 */
[----:B------:R-:W-:Y:S01]  /*43a0*/  LOP3.LUT R140, R23, 0x2000, R140, 0xf8, !PT ;  /* 0x00002000178c7812 */ /* 0x000fe200078ef88c */
[----:B------:R-:W-:Y:S01]  /*43b0*/  IMAD.HI R26, R29, 0x2, RZ ;  /* 0x000000021d1a7827 */ /* 0x000fe200078e02ff */
[----:B------:R-:W-:-:S02]  /*43c0*/  IADD3 R34, P5, P6, R35, UR12, R20 ;  /* 0x0000000c23227c10 */ /* 0x000fc4000febe014 */
[--C-:B------:R-:W-:Y:S01]  /*43d0*/  IADD3 R32, P3, P4, R33, UR12, R20.reuse ;  /* 0x0000000c21207c10 */ /* 0x100fe2000fc7e014 */
[----:B------:R-:W-:Y:S02]  /*43e0*/  IMAD.SHL.U32 R29, R22, 0x2, RZ ;  /* 0x00000002161d7824 */ /* 0x000fe400078e00ff */
[-C--:B------:R-:W-:Y:S02]  /*43f0*/  IMAD R23, R155, R136.reuse, RZ ;  /* 0x000000889b177224 */ /* 0x080fe400078e02ff */
[----:B------:R-:W-:Y:S01]  /*4400*/  IMAD R21, R165, R136, RZ ;  /* 0x00000088a5157224 */ /* 0x000fe200078e02ff */
[--C-:B------:R-:W-:Y:S01]  /*4410*/  IADD3.X R35, PT, PT, R28, UR13, R17.reuse, P5, P6 ;  /* 0x0000000d1c237c10 */ /* 0x100fe2000afec411 */
[----:B------:R-:W-:Y:S01]  /*4420*/  IMAD.HI R22, R22, 0x2, RZ ;  /* 0x0000000216167827 */ /* 0x000fe200078e02ff */
[----:B------:R-:W-:Y:S02]  /*4430*/  IADD3.X R33, PT, PT, R26, UR13, R17, P3, P4 ;  /* 0x0000000d1a217c10 */ /* 0x000fe40009fe8411 */
[--C-:B------:R-:W-:Y:S01]  /*4440*/  IADD3 R30, P5, P6, R31, UR12, R20.reuse ;  /* 0x0000000c1f1e7c10 */ /* 0x100fe2000febe014 */
[----:B------:R-:W-:Y:S01]  /*4450*/  IMAD.SHL.U32 R27, R23, 0x2, RZ ;  /* 0x00000002171b7824 */ /* 0x000fe200078e00ff */
[----:B------:R-:W-:Y:S01]  /*4460*/  IADD3 R28, P3, P4, R29, UR12, R20 ;  /* 0x0000000c1d1c7c10 */ /* 0x000fe2000fc7e014 */
[----:B------:R-:W-:-:S02]  /*4470*/  IMAD.SHL.U32 R25, R21, 0x2, RZ ;  /* 0x0000000215197824 */ /* 0x000fc400078e00ff */
[----:B------:R-:W-:Y:S02]  /*4480*/  IMAD R19, R179, R136, RZ ;  /* 0x00000088b3137224 */ /* 0x000fe400078e02ff */
[----:B------:R-:W-:Y:S01]  /*4490*/  IMAD.HI R236, R21, 0x2, RZ ;  /* 0x0000000215ec7827 */ /* 0x000fe200078e02ff */
[----:B------:R-:W-:-:S04]  /*44a0*/  @!UP0 UIADD3 UR4, UPT, UPT, -UR6, 0x100000, URZ ;  /* 0x0010000006048890 */ /* 0x000fc8000fffe1ff */
[----:B------:R-:W-:Y:S02]  /*44b0*/  @!UP0 USHF.L.U32 UR5, UR4, 0xb, URZ ;  /* 0x0000000b04058899 */ /* 0x000fe400080006ff */
[----:B------:R-:W-:Y:S01]  /*44c0*/  @!UP0 USHF.L.U32 UR4, UR4, 0x1, URZ ;  /* 0x0000000104048899 */ /* 0x000fe200080006ff */
[----:B------:R-:W-:Y:S01]  /*44d0*/  IMAD R21, R193, R136, RZ ;  /* 0x00000088c1157224 */ /* 0x000fe200078e02ff */
[--C-:B------:R-:W-:Y:S01]  /*44e0*/  IADD3.X R31, PT, PT, R24, UR13, R17.reuse, P5, P6 ;  /* 0x0000000d181f7c10 */ /* 0x100fe2000afec411 */
[----:B------:R-:W-:Y:S01]  /*44f0*/  IMAD.HI R234, R23, 0x2, RZ ;  /* 0x0000000217ea7827 */ /* 0x000fe200078e02ff */
[--C-:B------:R-:W-:Y:S02]  /*4500*/  IADD3.X R29, PT, PT, R22, UR13, R17.reuse, P3, P4 ;  /* 0x0000000d161d7c10 */ /* 0x100fe40009fe8411 */
[--C-:B------:R-:W-:Y:S01]  /*4510*/  IADD3 R26, P5, P6, R27, UR12, R20.reuse ;  /* 0x0000000c1b1a7c10 */ /* 0x100fe2000febe014 */
[----:B------:R-:W-:Y:S01]  /*4520*/  IMAD.SHL.U32 R23, R19, 0x2, RZ ;  /* 0x0000000213177824 */ /* 0x000fe200078e00ff */
[--C-:B------:R-:W-:Y:S01]  /*4530*/  IADD3 R24, P3, P4, R25, UR12, R20.reuse ;  /* 0x0000000c19187c10 */ /* 0x100fe2000fc7e014 */
[----:B------:R-:W-:Y:S01]  /*4540*/  IMAD.SHL.U32 R237, R21, 0x2, RZ ;  /* 0x0000000215ed7824 */ /* 0x000fe200078e00ff */
[--C-:B------:R-:W-:Y:S01]  /*4550*/  IADD3.X R27, PT, PT, R234, UR13, R17.reuse, P5, P6 ;  /* 0x0000000dea1b7c10 */ /* 0x100fe2000afec411 */
[----:B------:R-:W-:Y:S01]  /*4560*/  IMAD.HI R234, R19, 0x2, RZ ;  /* 0x0000000213ea7827 */ /* 0x000fe200078e02ff */
[----:B------:R-:W-:Y:S01]  /*4570*/  IADD3.X R25, PT, PT, R236, UR13, R17, P3, P4 ;  /* 0x0000000dec197c10 */ /* 0x000fe20009fe8411 */
[----:B------:R-:W-:Y:S01]  /*4580*/  VOTEU.ALL UP0, P2 ;  /* 0x0000000000ff7886 */ /* 0x000fe20001000000 */
[--C-:B------:R-:W-:Y:S01]  /*4590*/  IADD3 R22, P5, P6, R23, UR12, R20.reuse ;  /* 0x0000000c17167c10 */ /* 0x100fe2000febe014 */
[----:B------:R-:W-:Y:S01]  /*45a0*/  IMAD.HI R236, R21, 0x2, RZ ;  /* 0x0000000215ec7827 */ /* 0x000fe200078e02ff */
[----:B------:R-:W-:-:S02]  /*45b0*/  IADD3 R20, P3, P4, R237, UR12, R20 ;  /* 0x0000000ced147c10 */ /* 0x000fc4000fc7e014 */
[--C-:B------:R-:W-:Y:S01]  /*45c0*/  IADD3.X R23, PT, PT, R234, UR13, R17.reuse, P5, P6 ;  /* 0x0000000dea177c10 */ /* 0x100fe2000afec411 */
[----:B------:R0:W1:Y:S01]  /*45d0*/  @!UP0 SYNCS.EXCH.64 URZ, [UR9+0x10008], UR4 ;  /* 0x0100080409ff85b2 */ /* 0x0000620008000100 */
[----:B------:R-:W-:Y:S01]  /*45e0*/  IADD3.X R21, PT, PT, R236, UR13, R17, P3, P4 ;  /* 0x0000000dec157c10 */ /* 0x000fe20009fe8411 */
[----:B------:R0:W-:Y:S01]  /*45f0*/  STS.U16 [R140+UR9+0x400], R239 ;  /* 0x000400ef8c007988 */ /* 0x0001e20008000409 */
[----:B------:R-:W-:Y:S01]  /*4600*/  LOP3.LUT R17, R0, 0xc0, RZ, 0xc0, !PT ;  /* 0x000000c000117812 */ /* 0x000fe200078ec0ff */
[----:B------:R-:W-:Y:S02]  /*4610*/  IMAD.SHL.U32 R237, R69, 0x2, RZ ;  /* 0x0000000245ed7824 */ /* 0x000fe400078e00ff */
[----:B---3--:R-:W-:Y:S01]  /*4620*/  STS.U16 [R140+UR9+0x800], R241 ;  /* 0x000800f18c007988 */ /* 0x008fe20008000409 */
[----:B------:R-:W-:Y:S02]  /*4630*/  SHF.R.U32.HI R234, RZ, 0x2, R17 ;  /* 0x00000002ffea7819 */ /* 0x000fe40000011611 */
[----:B0-----:R-:W-:Y:S01]  /*4640*/  LOP3.LUT R239, R140, 0x20, RZ, 0x3c, !PT ;  /* 0x000000208cef7812 */ /* 0x001fe200078e3cff */
[----:B------:R0:W-:Y:S01]  /*4650*/  STS.U16 [R140+UR9+0xc00], R233 ;  /* 0x000c00e98c007988 */ /* 0x0001e20008000409 */
[----:B------:R-:W-:-:S03]  /*4660*/  LOP3.LUT R237, R237, R234, RZ, 0x3c, !PT ;  /* 0x000000eaeded7212 */ /* 0x000fc600078e3cff */
[----:B------:R-:W-:Y:S04]  /*4670*/  STS.U16 [R140+UR9+0x1000], R235 ;  /* 0x001000eb8c007988 */ /* 0x000fe80008000409 */
[----:B-----5:R-:W-:Y:S01]  /*4680*/  STS.U16 [R140+UR9+0x1400], R231 ;  /* 0x001400e78c007988 */ /* 0x020fe20008000409 */
[----:B0-----:R-:W-:-:S03]  /*4690*/  LOP3.LUT R233, R140, 0x40, RZ, 0x3c, !PT ;  /* 0x000000408ce97812 */ /* 0x001fc600078e3cff */
[----:B------:R-:W-:Y:S04]  /*46a0*/  STS.U16 [R140+UR9+0x1800], R229 ;  /* 0x001800e58c007988 */ /* 0x000fe80008000409 */
[----:B------:R-:W-:Y:S04]  /*46b0*/  STS.U16 [R140+UR9+0x1c00], R227 ;  /* 0x001c00e38c007988 */ /* 0x000fe80008000409 */
[----:B--2---:R-:W-:Y:S04]  /*46c0*/  STS.U16 [R140+UR9], R225 ;  /* 0x000000e18c007988 */ /* 0x004fe80008000409 */
[----:B------:R0:W-:Y:S04]  /*46d0*/  STS.U16 [R239+UR9+0xd00], R223 ;  /* 0x000d00dfef007988 */ /* 0x0001e80008000409 */
[----:B------:R-:W-:Y:S01]  /*46e0*/  STS.U16 [R239+UR9+0x500], R228 ;  /* 0x000500e4ef007988 */ /* 0x000fe20008000409 */
[----:B0-----:R-:W-:-:S03]  /*46f0*/  LOP3.LUT R223, R140, 0x60, RZ, 0x3c, !PT ;  /* 0x000000608cdf7812 */ /* 0x001fc600078e3cff */
[----:B------:R-:W-:Y:S04]  /*4700*/  STS.U16 [R239+UR9+0x1100], R226 ;  /* 0x001100e2ef007988 */ /* 0x000fe80008000409 */
        /* <DEDUP_REMOVED lines=17> */
[----:B----4-:R-:W-:Y:S04]  /*4820*/  STS.U16 [R223+UR9+0x1700], R213 ;  /* 0x001700d5df007988 */ /* 0x010fe80008000409 */
[----:B------:R-:W-:Y:S04]  /*4830*/  STS.U16 [R223+UR9+0x1b00], R212 ;  /* 0x001b00d4df007988 */ /* 0x000fe80008000409 */
[----:B------:R-:W-:Y:S04]  /*4840*/  STS.U16 [R223+UR9+0x1f00], R211 ;  /* 0x001f00d3df007988 */ /* 0x000fe80008000409 */
[----:B------:R-:W-:Y:S04]  /*4850*/  STS.U16 [R223+UR9+0x300], R210 ;  /* 0x000300d2df007988 */ /* 0x000fe80008000409 */
[----:B------:R0:W-:Y:S01]  /*4860*/  STS.U16 [R237+UR9+0x4000], R209 ;  /* 0x004000d1ed007988 */ /* 0x0001e20008000409 */
[----:B------:R-:W-:-:S03]  /*4870*/  IADD3 R18, P5, PT, R18, UR12, RZ ;  /* 0x0000000c12127c10 */ /* 0x000fc6000ffbe0ff */
[----:B------:R-:W-:Y:S01]  /*4880*/  STS.U16 [R237+UR9+0x4400], R208 ;  /* 0x004400d0ed007988 */ /* 0x000fe20008000409 */
[----:B0-----:R-:W-:-:S03]  /*4890*/  LOP3.LUT R209, R237, 0x40, RZ, 0x3c, !PT ;  /* 0x00000040edd17812 */ /* 0x001fc600078e3cff */
[----:B------:R-:W-:Y:S01]  /*48a0*/  STS.U16 [R237+UR9+0x4800], R207 ;  /* 0x004800cfed007988 */ /* 0x000fe20008000409 */
[----:B------:R-:W-:-:S03]  /*48b0*/  IADD3 R16, P6, PT, R16, UR12, RZ ;  /* 0x0000000c10107c10 */ /* 0x000fc6000ffde0ff */
[----:B------:R-:W-:Y:S04]  /*48c0*/  STS.U16 [R237+UR9+0x4c00], R206 ;  /* 0x004c00ceed007988 */ /* 0x000fe80008000409 */
[----:B------:R-:W-:Y:S04]  /*48d0*/  STS.U16 [R237+UR9+0x5000], R205 ;  /* 0x005000cded007988 */ /* 0x000fe80008000409 */
[----:B------:R-:W-:Y:S04]  /*48e0*/  STS.U16 [R237+UR9+0x5400], R204 ;  /* 0x005400cced007988 */ /* 0x000fe80008000409 */
[----:B------:R-:W-:Y:S04]  /*48f0*/  STS.U16 [R237+UR9+0x5800], R203 ;  /* 0x005800cbed007988 */ /* 0x000fe80008000409 */
[----:B------:R-:W-:Y:S04]  /*4900*/  STS.U16 [R237+UR9+0x5c00], R202 ;  /* 0x005c00caed007988 */ /* 0x000fe80008000409 */
[----:B------:R0:W-:Y:S04]  /*4910*/  STS.U16 [R237+UR9+0x6000], R201 ;  /* 0x006000c9ed007988 */ /* 0x0001e80008000409 */
[----:B------:R2:W-:Y:S04]  /*4920*/  STS.U16 [R237+UR9+0x6400], R200 ;  /* 0x006400c8ed007988 */ /* 0x0005e80008000409 */
[----:B------:R2:W-:Y:S04]  /*4930*/  STS.U16 [R237+UR9+0x6800], R198 ;  /* 0x006800c6ed007988 */ /* 0x0005e80008000409 */
[----:B------:R2:W-:Y:S04]  /*4940*/  STS.U16 [R237+UR9+0x6c00], R196 ;  /* 0x006c00c4ed007988 */ /* 0x0005e80008000409 */
[----:B------:R2:W-:Y:S04]  /*4950*/  STS.U16 [R237+UR9+0x7000], R156 ;  /* 0x0070009ced007988 */ /* 0x0005e80008000409 */
[----:B------:R2:W-:Y:S04]  /*4960*/  STS.U16 [R237+UR9+0x7400], R194 ;  /* 0x007400c2ed007988 */ /* 0x0005e80008000409 */
[----:B------:R2:W-:Y:S04]  /*4970*/  STS.U16 [R237+UR9+0x7800], R192 ;  /* 0x007800c0ed007988 */ /* 0x0005e80008000409 */
[----:B------:R2:W-:Y:S01]  /*4980*/  STS.U16 [R237+UR9+0x7c00], R190 ;  /* 0x007c00beed007988 */ /* 0x0005e20008000409 */
[----:B------:R-:W-:-:S03]  /*4990*/  IADD3 R14, P3, PT, R14, UR12, RZ ;  /* 0x0000000c0e0e7c10 */ /* 0x000fc6000ff7e0ff */
[----:B------:R2:W-:Y:S04]  /*49a0*/  STS.U16 [R209+UR9+0x4200], R188 ;  /* 0x004200bcd1007988 */ /* 0x0005e80008000409 */
        /* <DEDUP_REMOVED lines=15> */
[----:B-1----:R1:W-:Y:S06]  /*4aa0*/  MEMBAR.ALL.CTA ;  /* 0x0000000000007992 */ /* 0x0023ec0000008000 */
[----:B-1----:R-:W1:Y:S01]  /*4ab0*/  FENCE.VIEW.ASYNC.S ;  /* 0x00000000000073c6 */ /* 0x002e620000000000 */
[----:B------:R-:W-:-:S02]  /*4ac0*/  IADD3 R12, P4, PT, R12, UR12, RZ ;  /* 0x0000000c0c0c7c10 */ /* 0x000fc4000ff9e0ff */
[----:B------:R-:W-:Y:S02]  /*4ad0*/  IADD3.X R19, PT, PT, R10, UR13, RZ, P5, !PT ;  /* 0x0000000d0a137c10 */ /* 0x000fe4000affe4ff */
[----:B------:R-:W-:Y:S02]  /*4ae0*/  IADD3 R10, P5, PT, R15, UR12, RZ ;  /* 0x0000000c0f0a7c10 */ /* 0x000fe4000ffbe0ff */
[----:B------:R-:W-:Y:S02]  /*4af0*/  IADD3.X R17, PT, PT, R8, UR13, RZ, P6, !PT ;  /* 0x0000000d08117c10 */ /* 0x000fe4000b7fe4ff */
[----:B------:R-:W-:Y:S01]  /*4b00*/  SHF.R.S32.HI R142, RZ, 0x1f, R65 ;  /* 0x0000001fff8e7819 */ /* 0x000fe20000011441 */
[----:B------:R-:W-:Y:S01]  /*4b10*/  UIADD3 UR7, UPT, UPT, UR9, 0xc000, URZ ;  /* 0x0000c00009077890 */ /* 0x000fe2000fffe0ff */
[----:B------:R-:W-:Y:S02]  /*4b20*/  IADD3 R8, P6, PT, R13, UR12, RZ ;  /* 0x0000000c0d087c10 */ /* 0x000fe4000ffde0ff */
[----:B------:R-:W-:Y:S01]  /*4b30*/  IADD3.X R15, PT, PT, R6, UR13, RZ, P3, !PT ;  /* 0x0000000d060f7c10 */ /* 0x000fe20009ffe4ff */
[----:B------:R-:W-:Y:S01]  /*4b40*/  UIADD3 UR6, UPT, UPT, UR9, 0x8000, URZ ;  /* 0x0000800009067890 */ /* 0x000fe2000fffe0ff */
[----:B------:R-:W-:-:S02]  /*4b50*/  IADD3 R6, P3, PT, R11, UR12, RZ ;  /* 0x0000000c0b067c10 */ /* 0x000fc4000ff7e0ff */
[----:B------:R-:W-:Y:S02]  /*4b60*/  IADD3.X R13, PT, PT, R4, UR13, RZ, P4, !PT ;  /* 0x0000000d040d7c10 */ /* 0x000fe4000a7fe4ff */
[----:B------:R-:W-:Y:S02]  /*4b70*/  IADD3 R4, P4, PT, R9, UR12, RZ ;  /* 0x0000000c09047c10 */ /* 0x000fe4000ff9e0ff */
[----:B------:R-:W-:Y:S01]  /*4b80*/  LEA.HI R142, R142, R65, RZ, 0x6 ;  /* 0x000000418e8e7211 */ /* 0x000fe200078f30ff */
[----:B------:R-:W-:Y:S01]  /*4b90*/  USHF.R.U32.HI UR7, URZ, 0x4, UR7 ;  /* 0x00000004ff077899 */ /* 0x000fe20008011607 */
[----:B------:R-:W-:Y:S01]  /*4ba0*/  IADD3.X R9, PT, PT, R7, UR13, RZ, P6, !PT ;  /* 0x0000000d07097c10 */ /* 0x000fe2000b7fe4ff */
[----:B------:R-:W-:Y:S01]  /*4bb0*/  USHF.R.U32.HI UR6, URZ, 0x4, UR6 ;  /* 0x00000004ff067899 */ /* 0x000fe20008011606 */
[----:B------:R-:W-:Y:S02]  /*4bc0*/  IADD3.X R7, PT, PT, R230, UR13, RZ, P3, !PT ;  /* 0x0000000de6077c10 */ /* 0x000fe40009ffe4ff */
[----:B------:R-:W-:-:S02]  /*4bd0*/  ISETP.LT.OR P3, PT, R65, 0x40, P0 ;  /* 0x000000404100780c */ /* 0x000fc40000761670 */
[----:B------:R-:W-:Y:S01]  /*4be0*/  SHF.R.S32.HI R142, RZ, 0x6, R142 ;  /* 0x00000006ff8e7819 */ /* 0x000fe2000001148e */
[----:B------:R-:W-:Y:S02]  /*4bf0*/  USGXT.U32 UR12, UR7, 0xe ;  /* 0x0000000e070c789a */ /* 0x000fe40008000000 */
[----:B------:R-:W-:Y:S01]  /*4c00*/  USGXT.U32 UR7, UR6, 0xe ;  /* 0x0000000e0607789a */ /* 0x000fe20008000000 */
[----:B------:R-:W-:Y:S01]  /*4c10*/  VIMNMX R142, PT, PT, R142, 0x1, !PT ;  /* 0x000000018e8e7848 */ /* 0x000fe20007fe0100 */
[----:B------:R-:W-:Y:S01]  /*4c20*/  UIADD3 UR20, UP1, UPT, UR12, 0x2, URZ ;  /* 0x000000020c147890 */ /* 0x000fe2000ff3e0ff */
[----:B0-----:R-:W-:Y:S01]  /*4c30*/  IMAD.SHL.U32 R201, R136, 0x40, RZ ;  /* 0x0000004088c97824 */ /* 0x001fe200078e00ff */
[----:B------:R-:W-:Y:S01]  /*4c40*/  UIADD3 UR22, UP0, UPT, UR7, 0x2000080, URZ ;  /* 0x0200008007167890 */ /* 0x000fe2000ff1e0ff */
[----:B------:R-:W-:Y:S01]  /*4c50*/  IADD3.X R11, PT, PT, R5, UR13, RZ, P5, !PT ;  /* 0x0000000d050b7c10 */ /* 0x000fe2000affe4ff */
[----:B------:R-:W-:Y:S01]  /*4c60*/  UMOV UR4, URZ ;  /* 0x000000ff00047c82 */ /* 0x000fe20008000000 */
[----:B------:R-:W-:Y:S01]  /*4c70*/  UMOV UR5, URZ ;  /* 0x000000ff00057c82 */ /* 0x000fe20008000000 */
[----:B------:R-:W-:Y:S01]  /*4c80*/  VIADD R136, R142, 0xffffffff ;  /* 0xffffffff8e887836 */ /* 0x000fe20000000000 */
[----:B------:R-:W-:Y:S01]  /*4c90*/  IADD3.X R5, PT, PT, R232, UR13, RZ, P4, !PT ;  /* 0x0000000de8057c10 */ /* 0x000fe2000a7fe4ff */
[----:B------:R-:W-:-:S02]  /*4ca0*/  UIADD3.X UR21, UPT, UPT, UR5, 0x40004040, URZ, UP1, !UPT ;  /* 0x4000404005157890 */ /* 0x000fc40008ffe4ff */
[----:B------:R-:W-:Y:S01]  /*4cb0*/  UIADD3.X UR23, UPT, UPT, UR4, 0x40004040, URZ, UP0, !UPT ;  /* 0x4000404004177890 */ /* 0x000fe200087fe4ff */
[----:B------:R-:W-:Y:S01]  /*4cc0*/  UMOV UR6, URZ ;  /* 0x000000ff00067c82 */ /* 0x000fe20008000000 */
[----:B------:R-:W-:Y:S01]  /*4cd0*/  IMAD.SHL.U32 R137, R137, 0x40, RZ ;  /* 0x0000004089897824 */ /* 0x000fe200078e00ff */
[----:B-1----:R-:W-:Y:S01]  /*4ce0*/  BAR.SYNC.DEFER_BLOCKING 0x0 ;  /* 0x0000000000007b1d */ /* 0x002fe20000010000 */
[----:B------:R-:W-:-:S05]  /*4cf0*/  ISETP.NE.U32.AND P4, PT, R136, RZ, PT ;  /* 0x000000ff8800720c */ /* 0x000fca0003f85070 */
[----:B--2---:R-:W-:Y:S08]  /*4d00*/  @P3 BRA `(.L_x_6) ;  /* 0x0000000000883947 */ /* 0x004ff00003800000 */
[----:B------:R-:W-:Y:S02]  /*4d10*/  UIADD3 UR4, UPT, UPT, UR9, 0x4000, URZ ;  /* 0x0000400009047890 */ /* 0x000fe4000fffe0ff */
[----:B------:R-:W-:Y:S02]  /*4d20*/  USHF.R.U32.HI UR14, URZ, 0x4, UR9 ;  /* 0x00000004ff0e7899 */ /* 0x000fe40008011609 */
[----:B------:R-:W-:Y:S02]  /*4d30*/  USHF.R.U32.HI UR4, URZ, 0x4, UR4 ;  /* 0x00000004ff047899 */ /* 0x000fe40008011604 */
[----:B------:R-:W-:Y:S02]  /*4d40*/  USGXT.U32 UR14, UR14, 0xe ;  /* 0x0000000e0e0e789a */ /* 0x000fe40008000000 */
[----:B------:R-:W-:Y:S02]  /*4d50*/  USGXT.U32 UR16, UR4, 0xe ;  /* 0x0000000e0410789a */ /* 0x000fe40008000000 */
[----:B------:R-:W-:-:S02]  /*4d60*/  UIADD3 UR34, UP0, UPT, UR14, 0x2000080, URZ ;  /* 0x020000800e227890 */ /* 0x000fc4000ff1e0ff */
[----:B------:R-:W-:Y:S01]  /*4d70*/  UIADD3 UR32, UP1, UPT, UR16, 0x2, URZ ;  /* 0x0000000210207890 */ /* 0x000fe2000ff3e0ff */
[----:B------:R-:W-:Y:S01]  /*4d80*/  UMOV UR4, URZ ;  /* 0x000000ff00047c82 */ /* 0x000fe20008000000 */
[----:B------:R-:W-:Y:S01]  /*4d90*/  UMOV UR5, URZ ;  /* 0x000000ff00057c82 */ /* 0x000fe20008000000 */
[----:B------:R-:W-:Y:S02]  /*4da0*/  UIADD3.X UR35, UPT, UPT, UR4, 0x40004040, URZ, UP0, !UPT ;  /* 0x4000404004237890 */ /* 0x000fe400087fe4ff */
[----:B------:R-:W-:Y:S02]  /*4db0*/  UIADD3.X UR33, UPT, UPT, UR5, 0x40004040, URZ, UP1, !UPT ;  /* 0x4000404005217890 */ /* 0x000fe40008ffe4ff */
[----:B------:R-:W-:Y:S02]  /*4dc0*/  ULOP3.LUT UR14, UR14, 0x2000000, URZ, 0xfc, !UPT ;  /* 0x020000000e0e7892 */ /* 0x000fe4000f8efcff */
[----:B------:R-:W-:Y:S02]  /*4dd0*/  UIADD3.64 UR24, UPT, UPT, UR34, 0x80, URZ ;  /* 0x0000008022187897 */ /* 0x000fe4000fffe0ff */
[----:B------:R-:W-:-:S02]  /*4de0*/  UIADD3.64 UR26, UPT, UPT, UR32, 0x2, URZ ;  /* 0x00000002201a7897 */ /* 0x000fc4000fffe0ff */
[----:B------:R-:W-:Y:S02]  /*4df0*/  UIADD3.64 UR28, UPT, UPT, UR34, 0x100, URZ ;  /* 0x00000100221c7897 */ /* 0x000fe4000fffe0ff */
[----:B------:R-:W-:Y:S01]  /*4e00*/  UIADD3.64 UR30, UPT, UPT, UR32, 0x4, URZ ;  /* 0x00000004201e7897 */ /* 0x000fe2000fffe0ff */
[----:B------:R-:W-:Y:S01]  /*4e10*/  UMOV UR36, 0x0 ;  /* 0x0000000000247882 */ /* 0x000fe20000000000 */
[----:B------:R-:W-:Y:S01]  /*4e20*/  UMOV UR37, 0x8208490 ;  /* 0x0820849000257882 */ /* 0x000fe20000000000 */
[----:B------:R-:W-:Y:S01]  /*4e30*/  UMOV UR15, 0x40004040 ;  /* 0x40004040000f7882 */ /* 0x000fe20000000000 */
[----:B------:R-:W-:Y:S01]  /*4e40*/  UMOV UR17, 0x40004040 ;  /* 0x4000404000117882 */ /* 0x000fe20000000000 */
[----:B------:R-:W-:Y:S01]  /*4e50*/  UMOV UR38, 0x0 ;  /* 0x0000000000267882 */ /* 0x000fe20000000000 */
[----:B------:R-:W-:Y:S01]  /*4e60*/  UMOV UR39, 0x8208490 ;  /* 0x0820849000277882 */ /* 0x000fe20000000000 */
[----:B------:R-:W-:Y:S01]  /*4e70*/  UMOV UR40, 0x0 ;  /* 0x0000000000287882 */ /* 0x000fe20000000000 */
[----:B------:R-:W-:Y:S01]  /*4e80*/  UMOV UR41, 0x8208490 ;  /* 0x0820849000297882 */ /* 0x000fe20000000000 */
[----:B------:R-:W-:Y:S01]  /*4e90*/  UMOV UR4, UR11 ;  /* 0x0000000b00047c82 */ /* 0x000fe20008000000 */
[----:B------:R0:W-:Y:S01]  /*4ea0*/  UTCHMMA gdesc[UR14], gdesc[UR16], tmem[UR8], tmem[UR36], idesc[UR37], !UPT ;  /* 0x00ff24100e0075ea */ /* 0x0001e2000f800008 */
[----:B------:R-:W-:Y:S01]  /*4eb0*/  UMOV UR42, 0x0 ;  /* 0x00000000002a7882 */ /* 0x000fe20000000000 */
[----:B------:R-:W-:Y:S01]  /*4ec0*/  UMOV UR43, 0x8208490 ;  /* 0x08208490002b7882 */ /* 0x000fe20000000000 */
[----:B------:R0:W-:Y:S01]  /*4ed0*/  UTCHMMA gdesc[UR34], gdesc[UR32], tmem[UR8], tmem[UR38], idesc[UR39], UPT ;  /* 0x00ff2620220075ea */ /* 0x0001e2000b800008 */
[----:B------:R-:W-:Y:S01]  /*4ee0*/  UMOV UR4, UR4 ;  /* 0x0000000400047c82 */ /* 0x000fe20008000000 */
[----:B------:R0:W-:Y:S01]  /*4ef0*/  UTCHMMA gdesc[UR24], gdesc[UR26], tmem[UR8], tmem[UR40], idesc[UR41], UPT ;  /* 0x00ff281a180075ea */ /* 0x0001e2000b800008 */
[----:B------:R0:W-:Y:S01]  /*4f00*/  UTCHMMA gdesc[UR28], gdesc[UR30], tmem[UR8], tmem[UR42], idesc[UR43], UPT ;  /* 0x00ff2a1e1c0075ea */ /* 0x0001e2000b800008 */
[----:B------:R0:W-:Y:S01]  /*4f10*/  UTCBAR [UR4], URZ ;  /* 0x000000ff040073e9 */ /* 0x0001e200080000ff */
[----:B------:R-:W-:Y:S01]  /*4f20*/  NOP ;  /* 0x0000000000007918 */ /* 0x000fe20000000000 */
.L_x_6:
[----:B------:R-:W-:Y:S05]  /*4f30*/  @!P4 BRA `(.L_x_7) ;  /* 0x000000140048c947 */ /* 0x000fea0003800000 */
[----:B------:R-:W-:Y:S01]  /*4f40*/  VIADD R64, R64, 0xffffffc0 ;  /* 0xffffffc040407836 */ /* 0x000fe20000000000 */
[----:B0-----:R-:W-:Y:S02]  /*4f50*/  ULOP3.LUT UR14, UR7, 0x2000000, URZ, 0xfc, !UPT ;  /* 0x02000000070e7892 */ /* 0x001fe4000f8efcff */
[----:B------:R-:W-:Y:S02]  /*4f60*/  UIADD3.64 UR24, UPT, UPT, UR22, 0x80, URZ ;  /* 0x0000008016187897 */ /* 0x000fe4000fffe0ff */
[----:B------:R-:W-:Y:S02]  /*4f70*/  UIADD3.64 UR26, UPT, UPT, UR20, 0x2, URZ ;  /* 0x00000002141a7897 */ /* 0x000fe4000fffe0ff */
[----:B------:R-:W-:Y:S02]  /*4f80*/  UIADD3.64 UR28, UPT, UPT, UR22, 0x100, URZ ;  /* 0x00000100161c7897 */ /* 0x000fe4000fffe0ff */
[----:B------:R-:W-:Y:S01]  /*4f90*/  UIADD3.64 UR30, UPT, UPT, UR20, 0x4, URZ ;  /* 0x00000004141e7897 */ /* 0x000fe2000fffe0ff */
[----:B------:R-:W-:Y:S01]  /*4fa0*/  UMOV UR5, 0x1 ;  /* 0x0000000100057882 */ /* 0x000fe20000000000 */
[----:B------:R-:W-:-:S10]  /*4fb0*/  UMOV UR4, URZ ;  /* 0x000000ff00047c82 */ /* 0x000fd40008000000 */
.L_x_10:
[----:B------:R-:W-:Y:S01]  /*4fc0*/  USHF.L.U32 UR6, UR6, 0x1f, URZ ;  /* 0x0000001f06067899 */ /* 0x000fe200080006ff */
[----:B------:R-:W-:-:S04]  /*4fd0*/  IMAD.WIDE R134, R137, 0x2, R134 ;  /* 0x0000000289867825 */ /* 0x000fc800078e0286 */
[----:B------:R-:W-:-:S04]  /*4fe0*/  IMAD.WIDE R62, R137, 0x2, R62 ;  /* 0x00000002893e7825 */ /* 0x000fc800078e023e */
[----:B------:R-:W-:-:S04]  /*4ff0*/  IMAD.U32 R142, RZ, RZ, UR6 ;  /* 0x00000006ff8e7e24 */ /* 0x000fc8000f8e00ff */
[----:B------:R-:W0:Y:S02]  /*5000*/  SYNCS.PHASECHK.TRANS64.TRYWAIT P3, [UR11], R142 ;  /* 0x0000008eff0075a7 */ /* 0x000e24000806110b */
[----:B0-----:R-:W-:Y:S05]  /*5010*/  @!P3 BRA `(.L_x_8) ;  /* 0x00000034007cb947 */ /* 0x001fea0003800000 */
.L_x_16:
[-C--:B------:R-:W-:Y:S01]  /*5020*/  ISETP.GE.AND P4, PT, R68, R64.reuse, PT ;  /* 0x000000404400720c */ /* 0x080fe20003f86270 */
[----:B------:R-:W-:Y:S01]  /*5030*/  IMAD.WIDE R66, R201, 0x2, R66 ;  /* 0x00000002c9427825 */ /* 0x000fe200078e0242 */
[-C--:B------:R-:W-:Y:S02]  /*5040*/  ISETP.GE.AND P3, PT, R195, R64.reuse, PT ;  /* 0x00000040c300720c */ /* 0x080fe40003f66270 */
[-C--:B------:R-:W-:Y:S01]  /*5050*/  ISETP.GE.AND P6, PT, R197, R64.reuse, PT ;  /* 0x00000040c500720c */ /* 0x080fe20003fc6270 */
[----:B------:R-:W-:Y:S01]  /*5060*/  IMAD.WIDE R70, R201, 0x2, R70 ;  /* 0x00000002c9467825 */ /* 0x000fe200078e0246 */
[----:B------:R-:W-:Y:S02]  /*5070*/  ISETP.GE.AND P5, PT, R199, R64, PT ;  /* 0x00000040c700720c */ /* 0x000fe40003fa6270 */
[----:B------:R-:W-:Y:S01]  /*5080*/  PRMT R203, RZ, 0x7610, R203 ;  /* 0x00007610ffcb7816 */ /* 0x000fe200000000cb */
[----:B------:R-:W-:Y:S01]  /*5090*/  IMAD.WIDE R74, R201, 0x2, R74 ;  /* 0x00000002c94a7825 */ /* 0x000fe200078e024a */
[----:B------:R-:W-:-:S02]  /*50a0*/  PRMT R142, RZ, 0x7610, R142 ;  /* 0x00007610ff8e7816 */ /* 0x000fc4000000008e */
[----:B------:R-:W-:Y:S01]  /*50b0*/  PRMT R144, RZ, 0x7610, R144 ;  /* 0x00007610ff907816 */ /* 0x000fe20000000090 */
[----:B------:R-:W-:Y:S01]  /*50c0*/  IMAD.WIDE R72, R201, 0x2, R72 ;  /* 0x00000002c9487825 */ /* 0x000fe200078e0248 */
[----:B------:R-:W-:Y:S01]  /*50d0*/  PRMT R146, RZ, 0x7610, R146 ;  /* 0x00007610ff927816 */ /* 0x000fe20000000092 */
[----:B------:R-:W2:Y:S01]  /*50e0*/  @!P4 LDG.E.U16 R203, desc[UR18][R66.64] ;  /* 0x0000001242cbc981 */ /* 0x000ea2000c1e1500 */
[-C--:B------:R-:W-:Y:S01]  /*50f0*/  ISETP.GE.AND P4, PT, R139, R64.reuse, PT ;  /* 0x000000408b00720c */ /* 0x080fe20003f86270 */
[----:B------:R-:W-:Y:S02]  /*5100*/  IMAD.WIDE R16, R201, 0x2, R16 ;  /* 0x00000002c9107825 */ /* 0x000fe400078e0210 */
[----:B------:R-:W3:Y:S01]  /*5110*/  @!P3 LDG.E.U16 R142, desc[UR18][R70.64] ;  /* 0x00000012468eb981 */ /* 0x000ee2000c1e1500 */
[-C--:B------:R-:W-:Y:S01]  /*5120*/  ISETP.GE.AND P3, PT, R141, R64.reuse, PT ;  /* 0x000000408d00720c */ /* 0x080fe20003f66270 */
[----:B------:R-:W-:Y:S02]  /*5130*/  IMAD.WIDE R18, R201, 0x2, R18 ;  /* 0x00000002c9127825 */ /* 0x000fe400078e0212 */
[----:B------:R-:W4:Y:S01]  /*5140*/  @!P6 LDG.E.U16 R144, desc[UR18][R72.64] ;  /* 0x000000124890e981 */ /* 0x000f22000c1e1500 */
[----:B------:R-:W-:Y:S01]  /*5150*/  ISETP.GE.AND P6, PT, R167, R64, PT ;  /* 0x00000040a700720c */ /* 0x000fe20003fc6270 */
[----:B------:R-:W-:-:S02]  /*5160*/  IMAD.WIDE R8, R201, 0x2, R8 ;  /* 0x00000002c9087825 */ /* 0x000fc400078e0208 */
[----:B------:R-:W5:Y:S01]  /*5170*/  @!P5 LDG.E.U16 R146, desc[UR18][R74.64] ;  /* 0x000000124a92d981 */ /* 0x000f62000c1e1500 */
[-C--:B------:R-:W-:Y:S01]  /*5180*/  ISETP.GE.AND P5, PT, R181, R64.reuse, PT ;  /* 0x00000040b500720c */ /* 0x080fe20003fa6270 */
[C---:B------:R-:W-:Y:S01]  /*5190*/  IMAD.WIDE R12, R201.reuse, 0x2, R12 ;  /* 0x00000002c90c7825 */ /* 0x040fe200078e020c */
[----:B------:R-:W-:Y:S02]  /*51a0*/  PRMT R205, RZ, 0x7610, R205 ;  /* 0x00007610ffcd7816 */ /* 0x000fe400000000cd */
[----:B------:R-:W-:Y:S01]  /*51b0*/  PRMT R148, RZ, 0x7610, R148 ;  /* 0x00007610ff947816 */ /* 0x000fe20000000094 */
[----:B------:R-:W-:Y:S01]  /*51c0*/  IMAD.WIDE R14, R201, 0x2, R14 ;  /* 0x00000002c90e7825 */ /* 0x000fe200078e020e */
[----:B------:R-:W-:Y:S02]  /*51d0*/  PRMT R150, RZ, 0x7610, R150 ;  /* 0x00007610ff967816 */ /* 0x000fe40000000096 */
[----:B------:R-:W-:Y:S01]  /*51e0*/  PRMT R152, RZ, 0x7610, R152 ;  /* 0x00007610ff987816 */ /* 0x000fe20000000098 */
[----:B------:R-:W3:Y:S01]  /*51f0*/  @!P4 LDG.E.U16 R205, desc[UR18][R18.64] ;  /* 0x0000001212cdc981 */ /* 0x000ee2000c1e1500 */
[----:B------:R-:W-:Y:S01]  /*5200*/  ISETP.GE.AND P4, PT, R143, R64, PT ;  /* 0x000000408f00720c */ /* 0x000fe20003f86270 */
[----:B------:R-:W-:-:S02]  /*5210*/  IMAD.WIDE R10, R201, 0x2, R10 ;  /* 0x00000002c90a7825 */ /* 0x000fc400078e020a */
[----:B------:R-:W4:Y:S01]  /*5220*/  @!P3 LDG.E.U16 R148, desc[UR18][R16.64] ;  /* 0x000000121094b981 */ /* 0x000f22000c1e1500 */
[-C--:B------:R-:W-:Y:S01]  /*5230*/  ISETP.GE.AND P3, PT, R159, R64.reuse, PT ;  /* 0x000000409f00720c */ /* 0x080fe20003f66270 */
[----:B------:R-:W-:Y:S02]  /*5240*/  IMAD.WIDE R56, R201, 0x2, R56 ;  /* 0x00000002c9387825 */ /* 0x000fe400078e0238 */
[----:B------:R-:W4:Y:S01]  /*5250*/  @!P6 LDG.E.U16 R150, desc[UR18][R14.64] ;  /* 0x000000120e96e981 */ /* 0x000f22000c1e1500 */
[-C--:B------:R-:W-:Y:S01]  /*5260*/  ISETP.GE.AND P6, PT, R169, R64.reuse, PT ;  /* 0x00000040a900720c */ /* 0x080fe20003fc6270 */
[----:B------:R-:W-:Y:S02]  /*5270*/  IMAD.WIDE R58, R201, 0x2, R58 ;  /* 0x00000002c93a7825 */ /* 0x000fe400078e023a */
[----:B------:R-:W4:Y:S01]  /*5280*/  @!P5 LDG.E.U16 R152, desc[UR18][R12.64] ;  /* 0x000000120c98d981 */ /* 0x000f22000c1e1500 */
[----:B------:R-:W-:Y:S01]  /*5290*/  ISETP.GE.AND P5, PT, R183, R64, PT ;  /* 0x00000040b700720c */ /* 0x000fe20003fa6270 */
[----:B------:R-:W-:Y:S01]  /*52a0*/  IMAD.WIDE R4, R201, 0x2, R4 ;  /* 0x00000002c9047825 */ /* 0x000fe200078e0204 */
[----:B------:R-:W-:-:S02]  /*52b0*/  PRMT R207, RZ, 0x7610, R207 ;  /* 0x00007610ffcf7816 */ /* 0x000fc400000000cf */
[----:B------:R-:W-:Y:S01]  /*52c0*/  PRMT R154, RZ, 0x7610, R154 ;  /* 0x00007610ff9a7816 */ /* 0x000fe2000000009a */
[----:B------:R-:W-:Y:S01]  /*52d0*/  IMAD.WIDE R6, R201, 0x2, R6 ;  /* 0x00000002c9067825 */ /* 0x000fe200078e0206 */
[----:B------:R-:W-:Y:S02]  /*52e0*/  PRMT R156, RZ, 0x7610, R156 ;  /* 0x00007610ff9c7816 */ /* 0x000fe4000000009c */
[----:B------:R-:W-:Y:S01]  /*52f0*/  PRMT R158, RZ, 0x7610, R158 ;  /* 0x00007610ff9e7816 */ /* 0x000fe2000000009e */
[----:B------:R-:W4:Y:S01]  /*5300*/  @!P4 LDG.E.U16 R207, desc[UR18][R10.64] ;  /* 0x000000120acfc981 */ /* 0x000f22000c1e1500 */
[-C--:B------:R-:W-:Y:S01]  /*5310*/  ISETP.GE.AND P4, PT, R145, R64.reuse, PT ;  /* 0x000000409100720c */ /* 0x080fe20003f86270 */
[----:B------:R-:W-:Y:S02]  /*5320*/  IMAD.WIDE R48, R201, 0x2, R48 ;  /* 0x00000002c9307825 */ /* 0x000fe400078e0230 */
[----:B------:R-:W5:Y:S01]  /*5330*/  @!P3 LDG.E.U16 R154, desc[UR18][R8.64] ;  /* 0x00000012089ab981 */ /* 0x000f62000c1e1500 */
[----:B------:R-:W-:Y:S01]  /*5340*/  ISETP.GE.AND P3, PT, R147, R64, PT ;  /* 0x000000409300720c */ /* 0x000fe20003f66270 */
[----:B------:R-:W-:-:S02]  /*5350*/  IMAD.WIDE R50, R201, 0x2, R50 ;  /* 0x00000002c9327825 */ /* 0x000fc400078e0232 */
[----:B------:R-:W5:Y:S01]  /*5360*/  @!P6 LDG.E.U16 R156, desc[UR18][R6.64] ;  /* 0x00000012069ce981 */ /* 0x000f62000c1e1500 */
[-C--:B------:R-:W-:Y:S01]  /*5370*/  ISETP.GE.AND P6, PT, R171, R64.reuse, PT ;  /* 0x00000040ab00720c */ /* 0x080fe20003fc6270 */
[----:B------:R-:W-:Y:S02]  /*5380*/  IMAD.WIDE R40, R201, 0x2, R40 ;  /* 0x00000002c9287825 */ /* 0x000fe400078e0228 */
[----:B------:R-:W5:Y:S01]  /*5390*/  @!P5 LDG.E.U16 R158, desc[UR18][R4.64] ;  /* 0x00000012049ed981 */ /* 0x000f62000c1e1500 */
[----:B------:R-:W-:Y:S01]  /*53a0*/  ISETP.GE.AND P5, PT, R185, R64, PT ;  /* 0x00000040b900720c */ /* 0x000fe20003fa6270 */
[C---:B------:R-:W-:Y:S01]  /*53b0*/  IMAD.WIDE R52, R201.reuse, 0x2, R52 ;  /* 0x00000002c9347825 */ /* 0x040fe200078e0234 */
[----:B------:R-:W-:Y:S02]  /*53c0*/  PRMT R211, RZ, 0x7610, R211 ;  /* 0x00007610ffd37816 */ /* 0x000fe400000000d3 */
[----:B------:R-:W-:Y:S01]  /*53d0*/  PRMT R160, RZ, 0x7610, R160 ;  /* 0x00007610ffa07816 */ /* 0x000fe200000000a0 */
[----:B------:R-:W-:Y:S01]  /*53e0*/  IMAD.WIDE R54, R201, 0x2, R54 ;  /* 0x00000002c9367825 */ /* 0x000fe200078e0236 */
[----:B------:R-:W-:-:S02]  /*53f0*/  PRMT R162, RZ, 0x7610, R162 ;  /* 0x00007610ffa27816 */ /* 0x000fc400000000a2 */
[----:B------:R-:W-:Y:S01]  /*5400*/  PRMT R164, RZ, 0x7610, R164 ;  /* 0x00007610ffa47816 */ /* 0x000fe200000000a4 */
[----:B------:R-:W5:Y:S01]  /*5410*/  @!P4 LDG.E.U16 R211, desc[UR18][R58.64] ;  /* 0x000000123ad3c981 */ /* 0x000f62000c1e1500 */
[-C--:B------:R-:W-:Y:S01]  /*5420*/  ISETP.GE.AND P4, PT, R149, R64.reuse, PT ;  /* 0x000000409500720c */ /* 0x080fe20003f86270 */
[----:B------:R-:W-:Y:S02]  /*5430*/  IMAD.WIDE R42, R201, 0x2, R42 ;  /* 0x00000002c92a7825 */ /* 0x000fe400078e022a */
[----:B------:R-:W5:Y:S01]  /*5440*/  @!P3 LDG.E.U16 R160, desc[UR18][R56.64] ;  /* 0x0000001238a0b981 */ /* 0x000f62000c1e1500 */
[-C--:B------:R-:W-:Y:S01]  /*5450*/  ISETP.GE.AND P3, PT, R157, R64.reuse, PT ;  /* 0x000000409d00720c */ /* 0x080fe20003f66270 */
[----:B------:R-:W-:Y:S02]  /*5460*/  IMAD.WIDE R28, R201, 0x2, R28 ;  /* 0x00000002c91c7825 */ /* 0x000fe400078e021c */
[----:B------:R-:W5:Y:S01]  /*5470*/  @!P6 LDG.E.U16 R162, desc[UR18][R54.64] ;  /* 0x0000001236a2e981 */ /* 0x000f62000c1e1500 */
        /* <DEDUP_REMOVED lines=10> */
[----:B------:R-:W5:Y:S01]  /*5520*/  @!P4 LDG.E.U16 R213, desc[UR18][R50.64] ;  /* 0x0000001232d5c981 */ /* 0x000f62000c1e1500 */
[----:B------:R-:W-:Y:S01]  /*5530*/  ISETP.GE.AND P4, PT, R151, R64, PT ;  /* 0x000000409700720c */ /* 0x000fe20003f86270 */
[----:B------:R-:W-:-:S02]  /*5540*/  IMAD.WIDE R34, R201, 0x2, R34 ;  /* 0x00000002c9227825 */ /* 0x000fc400078e0222 */
        /* <DEDUP_REMOVED lines=8> */
[----:B------:R-:W-:Y:S01]  /*55d0*/  IMAD.WIDE R36, R201, 0x2, R36 ;  /* 0x00000002c9247825 */ /* 0x000fe200078e0224 */
[----:B------:R-:W-:-:S02]  /*55e0*/  PRMT R215, RZ, 0x7610, R215 ;  /* 0x00007610ffd77816 */ /* 0x000fc400000000d7 */
[----:B------:R-:W-:Y:S01]  /*55f0*/  PRMT R172, RZ, 0x7610, R172 ;  /* 0x00007610ffac7816 */ /* 0x000fe200000000ac */
[----:B------:R-:W-:Y:S01]  /*5600*/  IMAD.WIDE R38, R201, 0x2, R38 ;  /* 0x00000002c9267825 */ /* 0x000fe200078e0226 */
[----:B------:R-:W-:Y:S02]  /*5610*/  PRMT R174, RZ, 0x7610, R174 ;  /* 0x00007610ffae7816 */ /* 0x000fe400000000ae */
[----:B------:R-:W-:Y:S01]  /*5620*/  PRMT R176, RZ, 0x7610, R176 ;  /* 0x00007610ffb07816 */ /* 0x000fe200000000b0 */
        /* <DEDUP_REMOVED lines=11> */
[----:B------:R-:W-:Y:S01]  /*56e0*/  IMAD.WIDE R30, R201, 0x2, R30 ;  /* 0x00000002c91e7825 */ /* 0x000fe200078e021e */
        /* <DEDUP_REMOVED lines=15> */
[----:B------:R-:W-:Y:S01]  /*57e0*/  ISETP.GE.AND P5, PT, R193, R64, PT ;  /* 0x00000040c100720c */ /* 0x000fe20003fa6270 */
[C---:B------:R-:W-:Y:S01]  /*57f0*/  IMAD.WIDE R112, R137.reuse, 0x2, R112 ;  /* 0x0000000289707825 */ /* 0x040fe200078e0270 */
[----:B------:R-:W-:Y:S02]  /*5800*/  PRMT R219, RZ, 0x7610, R219 ;  /* 0x00007610ffdb7816 */ /* 0x000fe400000000db */
[----:B------:R-:W-:Y:S01]  /*5810*/  PRMT R184, RZ, 0x7610, R184 ;  /* 0x00007610ffb87816 */ /* 0x000fe200000000b8 */
[C---:B------:R-:W-:Y:S01]  /*5820*/  IMAD.WIDE R108, R137.reuse, 0x2, R108 ;  /* 0x00000002896c7825 */ /* 0x040fe200078e026c */
[----:B------:R-:W-:Y:S02]  /*5830*/  PRMT R186, RZ, 0x7610, R186 ;  /* 0x00007610ffba7816 */ /* 0x000fe400000000ba */
[----:B------:R-:W-:Y:S01]  /*5840*/  PRMT R188, RZ, 0x7610, R188 ;  /* 0x00007610ffbc7816 */ /* 0x000fe200000000bc */
[----:B------:R-:W5:Y:S01]  /*5850*/  @!P4 LDG.E.U16 R219, desc[UR18][R26.64] ;  /* 0x000000121adbc981 */ /* 0x000f62000c1e1500 */
[----:B------:R-:W-:-:S03]  /*5860*/  IMAD.WIDE R104, R137, 0x2, R104 ;  /* 0x0000000289687825 */ /* 0x000fc600078e0268 */
[----:B------:R-:W5:Y:S01]  /*5870*/  @!P3 LDG.E.U16 R184, desc[UR18][R24.64] ;  /* 0x0000001218b8b981 */ /* 0x000f62000c1e1500 */
[----:B------:R-:W-:-:S03]  /*5880*/  IMAD.WIDE R100, R137, 0x2, R100 ;  /* 0x0000000289647825 */ /* 0x000fc600078e0264 */
[----:B------:R-:W5:Y:S01]  /*5890*/  @!P6 LDG.E.U16 R186, desc[UR18][R22.64] ;  /* 0x0000001216bae981 */ /* 0x000f62000c1e1500 */
[----:B------:R-:W-:-:S03]  /*58a0*/  IMAD.WIDE R96, R137, 0x2, R96 ;  /* 0x0000000289607825 */ /* 0x000fc600078e0260 */
[----:B------:R-:W5:Y:S01]  /*58b0*/  @!P5 LDG.E.U16 R188, desc[UR18][R20.64] ;  /* 0x0000001214bcd981 */ /* 0x000f62000c1e1500 */
[C---:B------:R-:W-:Y:S01]  /*58c0*/  IMAD.WIDE R92, R137.reuse, 0x2, R92 ;  /* 0x00000002895c7825 */ /* 0x040fe200078e025c */
[----:B------:R-:W-:Y:S01]  /*58d0*/  BAR.SYNC.DEFER_BLOCKING 0x0 ;  /* 0x0000000000007b1d */ /* 0x000fe20000010000 */
[----:B------:R-:W-:Y:S02]  /*58e0*/  ISETP.GE.AND P4, PT, R138, R64, PT ;  /* 0x000000408a00720c */ /* 0x000fe40003f86270 */
[C---:B------:R-:W-:Y:S01]  /*58f0*/  IMAD.WIDE R88, R137.reuse, 0x2, R88 ;  /* 0x0000000289587825 */ /* 0x040fe200078e0258 */
[----:B------:R-:W-:Y:S02]  /*5900*/  PRMT R190, RZ, 0x7610, R190 ;  /* 0x00007610ffbe7816 */ /* 0x000fe400000000be */
[----:B------:R-:W-:Y:S01]  /*5910*/  PRMT R194, RZ, 0x7610, R194 ;  /* 0x00007610ffc27816 */ /* 0x000fe200000000c2 */
[----:B------:R-:W-:Y:S01]  /*5920*/  IMAD.WIDE R84, R137, 0x2, R84 ;  /* 0x0000000289547825 */ /* 0x000fe200078e0254 */
[----:B------:R-:W-:-:S02]  /*5930*/  PRMT R198, RZ, 0x7610, R198 ;  /* 0x00007610ffc67816 */ /* 0x000fc400000000c6 */
[----:B------:R-:W-:Y:S01]  /*5940*/  PRMT R202, RZ, 0x7610, R202 ;  /* 0x00007610ffca7816 */ /* 0x000fe200000000ca */
[C---:B------:R-:W-:Y:S01]  /*5950*/  IMAD.WIDE R80, R137.reuse, 0x2, R80 ;  /* 0x0000000289507825 */ /* 0x040fe200078e0250 */
[----:B------:R-:W-:Y:S02]  /*5960*/  PRMT R206, RZ, 0x7610, R206 ;  /* 0x00007610ffce7816 */ /* 0x000fe400000000ce */
[----:B------:R-:W-:Y:S01]  /*5970*/  PRMT R210, RZ, 0x7610, R210 ;  /* 0x00007610ffd27816 */ /* 0x000fe200000000d2 */
[C---:B------:R-:W-:Y:S01]  /*5980*/  IMAD.WIDE R76, R137.reuse, 0x2, R76 ;  /* 0x00000002894c7825 */ /* 0x040fe200078e024c */
[----:B------:R-:W-:Y:S02]  /*5990*/  PRMT R214, RZ, 0x7610, R214 ;  /* 0x00007610ffd67816 */ /* 0x000fe400000000d6 */
[----:B------:R-:W-:Y:S01]  /*59a0*/  PRMT R218, RZ, 0x7610, R218 ;  /* 0x00007610ffda7816 */ /* 0x000fe200000000da */
[----:B------:R-:W-:Y:S01]  /*59b0*/  IMAD.WIDE R130, R137, 0x2, R130 ;  /* 0x0000000289827825 */ /* 0x000fe200078e0282 */
[----:B------:R-:W-:-:S02]  /*59c0*/  PRMT R222, RZ, 0x7610, R222 ;  /* 0x00007610ffde7816 */ /* 0x000fc400000000de */
[----:B------:R-:W-:Y:S01]  /*59d0*/  PRMT R226, RZ, 0x7610, R226 ;  /* 0x00007610ffe27816 */ /* 0x000fe200000000e2 */
[C---:B------:R-:W-:Y:S01]  /*59e0*/  IMAD.WIDE R126, R137.reuse, 0x2, R126 ;  /* 0x00000002897e7825 */ /* 0x040fe200078e027e */
[----:B------:R-:W-:Y:S01]  /*59f0*/  PRMT R230, RZ, 0x7610, R230 ;  /* 0x00007610ffe67816 */ /* 0x000fe200000000e6 */
[----:B------:R-:W5:Y:S01]  /*5a00*/  @!P4 LDG.E.U16 R190, desc[UR18][R76.64] ;  /* 0x000000124cbec981 */ /* 0x000f62000c1e1500 */
        /* <DEDUP_REMOVED lines=41> */
[----:B------:R-:W-:-:S02]  /*5ca0*/  IMAD.WIDE R82, R137, 0x2, R82 ;  /* 0x0000000289527825 */ /* 0x000fc400078e0252 */
[----:B------:R-:W5:Y:S02]  /*5cb0*/  @!P4 LDG.E.U16 R234, desc[UR18][R120.64] ;  /* 0x0000001278eac981 */ /* 0x000f64000c1e1500 */
[C---:B------:R-:W-:Y:S02]  /*5cc0*/  IMAD.WIDE R78, R137.reuse, 0x2, R78 ;  /* 0x00000002894e7825 */ /* 0x040fe400078e024e */
[----:B------:R-:W5:Y:S02]  /*5cd0*/  @!P4 LDG.E.U16 R238, desc[UR18][R124.64] ;  /* 0x000000127ceec981 */ /* 0x000f64000c1e1500 */
[----:B------:R-:W-:Y:S02]  /*5ce0*/  IMAD.WIDE R60, R137, 0x2, R60 ;  /* 0x00000002893c7825 */ /* 0x000fe400078e023c */
[----:B------:R-:W5:Y:S04]  /*5cf0*/  @!P4 LDG.E.U16 R242, desc[UR18][R128.64] ;  /* 0x0000001280f2c981 */ /* 0x000f68000c1e1500 */
        /* <DEDUP_REMOVED lines=18> */
[----:B--2---:R0:W-:Y:S04]  /*5e20*/  STS.U16 [R140+UR9+0x8000], R203 ;  /* 0x008000cb8c007988 */ /* 0x0041e80008000409 */
[----:B---3--:R0:W-:Y:S04]  /*5e30*/  STS.U16 [R140+UR9+0x8400], R205 ;  /* 0x008400cd8c007988 */ /* 0x0081e80008000409 */
[----:B----4-:R0:W-:Y:S04]  /*5e40*/  STS.U16 [R140+UR9+0x8800], R207 ;  /* 0x008800cf8c007988 */ /* 0x0101e80008000409 */
[----:B-----5:R0:W-:Y:S04]  /*5e50*/  STS.U16 [R140+UR9+0x8c00], R211 ;  /* 0x008c00d38c007988 */ /* 0x0201e80008000409 */
        /* <DEDUP_REMOVED lines=60> */
[----:B------:R1:W-:Y:S06]  /*6220*/  MEMBAR.ALL.CTA ;  /* 0x0000000000007992 */ /* 0x0003ec0000008000 */
[----:B-1----:R-:W1:Y:S01]  /*6230*/  FENCE.VIEW.ASYNC.S ;  /* 0x00000000000073c6 */ /* 0x002e620000000000 */
[----:B------:R-:W-:-:S04]  /*6240*/  ULEA UR11, UR5, UR9, 0x3 ;  /* 0x00000009050b7291 */ /* 0x000fc8000f8e18ff */
[----:B------:R-:W-:Y:S01]  /*6250*/  UIADD3 UR11, UPT, UPT, UR11, 0x10000, URZ ;  /* 0x000100000b0b7890 */ /* 0x000fe2000fffe0ff */
[----:B-1----:R-:W-:Y:S06]  /*6260*/  BAR.SYNC.DEFER_BLOCKING 0x0 ;  /* 0x0000000000007b1d */ /* 0x002fec0000010000 */
[----:B0-----:R-:W-:Y:S05]  /*6270*/  @P0 BRA `(.L_x_9) ;  /* 0x00000000004c0947 */ /* 0x001fea0003800000 */
        /* <DEDUP_REMOVED lines=9> */
[----:B------:R-:W-:Y:S01]  /*6310*/  UMOV UR7, URZ ;  /* 0x000000ff00077c82 */ /* 0x000fe20008000000 */
[----:B------:R0:W-:Y:S01]  /*6320*/  UTCHMMA gdesc[UR14], gdesc[UR12], tmem[UR8], tmem[UR16], idesc[UR17], UPT ;  /* 0x00ff100c0e0075ea */ /* 0x0001e2000b800008 */
        /* <DEDUP_REMOVED lines=8> */
.L_x_9:
[----:B------:R-:W-:Y:S01]  /*63b0*/  UIADD3 UR5, UPT, UPT, UR5, 0x1, URZ ;  /* 0x0000000105057890 */ /* 0x000fe2000fffe0ff */
[----:B------:R-:W-:Y:S02]  /*63c0*/  VIADD R136, R136, 0xffffffff ;  /* 0xffffffff88887836 */ /* 0x000fe40000000000 */
[----:B------:R-:W-:Y:S01]  /*63d0*/  VIADD R64, R64, 0xffffffc0 ;  /* 0xffffffc040407836 */ /* 0x000fe20000000000 */
[----:B------:R-:W-:Y:S02]  /*63e0*/  UISETP.GT.AND UP0, UPT, UR5, 0x1, UPT ;  /* 0x000000010500788c */ /* 0x000fe4000bf04270 */
[----:B------:R-:W-:Y:S02]  /*63f0*/  ISETP.NE.U32.AND P3, PT, R136, RZ, PT ;  /* 0x000000ff8800720c */ /* 0x000fe40003f65070 */
[----:B0-----:R-:W-:Y:S02]  /*6400*/  USEL UR6, URZ, 0x1, !UP0 ;  /* 0x00000001ff067887 */ /* 0x001fe4000c000000 */
[----:B------:R-:W-:-:S02]  /*6410*/  USEL UR5, UR5, URZ, !UP0 ;  /* 0x000000ff05057287 */ /* 0x000fc4000c000000 */
[----:B------:R-:W-:-:S03]  /*6420*/  ULOP3.LUT UR7, UR4, UR6, URZ, 0x3c, !UPT ;  /* 0x0000000604077292 */ /* 0x000fc6000f8e3cff */
[----:B------:R-:W-:-:S04]  /*6430*/  UMOV UR6, UR4 ;  /* 0x0000000400067c82 */ /* 0x000fc80008000000 */
[----:B------:R-:W-:Y:S01]  /*6440*/  UMOV UR4, UR7 ;  /* 0x0000000700047c82 */ /* 0x000fe20008000000 */
[----:B------:R-:W-:Y:S05]  /*6450*/  @P3 BRA `(.L_x_10) ;  /* 0xffffffe800d83947 */ /* 0x000fea000383ffff */
.L_x_7:
[----:B------:R-:W-:-:S13]  /*6460*/  ISETP.GE.AND P0, PT, R65, 0x40, PT ;  /* 0x000000404100780c */ /* 0x000fda0003f06270 */
[----:B------:R-:W-:Y:S05]  /*6470*/  @!P0 BRA `(.L_x_11) ;  /* 0x0000000000108947 */ /* 0x000fea0003800000 */
[----:B------:R-:W-:-:S06]  /*6480*/  USHF.L.U32 UR6, UR6, 0x1f, URZ ;  /* 0x0000001f06067899 */ /* 0x000fcc00080006ff */
[----:B------:R-:W-:-:S04]  /*6490*/  IMAD.U32 R4, RZ, RZ, UR6 ;  /* 0x00000006ff047e24 */ /* 0x000fc8000f8e00ff */
[----:B------:R-:W1:Y:S02]  /*64a0*/  SYNCS.PHASECHK.TRANS64.TRYWAIT P0, [UR11], R4 ;  /* 0x00000004ff0075a7 */ /* 0x000e64000800110b */
[----:B-1----:R-:W-:Y:S05]  /*64b0*/  @!P0 BRA `(.L_x_12) ;  /* 0x0000002000608947 */ /* 0x002fea0003800000 */
.L_x_11:
[----:B------:R-:W-:Y:S01]  /*64c0*/  BAR.SYNC.DEFER_BLOCKING 0x0 ;  /* 0x0000000000007b1d */ /* 0x000fe20000010000 */
[C---:B------:R-:W-:Y:S02]  /*64d0*/  LOP3.LUT R70, R0.reuse, 0x80, RZ, 0xc0, !PT ;  /* 0x0000008000467812 */ /* 0x040fe400078ec0ff */
[----:B------:R-:W-:Y:S02]  /*64e0*/  LOP3.LUT R71, R0, 0x7f, RZ, 0xc0, !PT ;  /* 0x0000007f00477812 */ /* 0x000fe400078ec0ff */
[----:B------:R-:W-:Y:S01]  /*64f0*/  LEA R0, R70, UR9, 0x5 ;  /* 0x0000000946007c11 */ /* 0x000fe2000f8e28ff */
[----:B0-----:R-:W0:Y:S01]  /*6500*/  LDCU.128 UR12, c[0x0][0x390] ;  /* 0x00007200ff0c77ac */ /* 0x001e220008000c00 */
[----:B------:R-:W-:-:S03]  /*6510*/  LEA R69, R69, UR9, 0x4 ;  /* 0x0000000945457c11 */ /* 0x000fc6000f8e20ff */
[----:B------:R-:W-:Y:S01]  /*6520*/  IMAD R70, R71, 0x10, R0 ;  /* 0x0000001047467824 */ /* 0x000fe200078e0200 */
[----:B------:R-:W1:Y:S01]  /*6530*/  LDCU UR4, c[0x0][0x3b4] ;  /* 0x00007680ff0477ac */ /* 0x000e620008000800 */
[----:B------:R-:W2:Y:S01]  /*6540*/  LDC R0, c[0x0][0x3b8] ;  /* 0x0000ee00ff007b82 */ /* 0x000ea20000000800 */
[----:B------:R-:W3:Y:S07]  /*6550*/  @!P2 SYNCS.CCTL.IV [UR9+0x10000] ;  /* 0x01000000ff00a9b1 */ /* 0x000eee0008000009 */
[----:B---3--:R-:W-:Y:S01]  /*6560*/  BAR.SYNC.DEFER_BLOCKING 0x0 ;  /* 0x0000000000007b1d */ /* 0x008fe20000010000 */
[C---:B0-----:R-:W-:Y:S01]  /*6570*/  ISETP.GE.AND P0, PT, R2.reuse, UR14, PT ;  /* 0x0000000e02007c0c */ /* 0x041fe2000bf06270 */
[----:B-1----:R-:W-:-:S04]  /*6580*/  IMAD R2, R2, UR4, RZ ;  /* 0x0000000402027c24 */ /* 0x002fc8000f8e02ff */
[----:B------:R-:W0:Y:S01]  /*6590*/  LDTM.x64 R4, tmem[UR10] ;  /* 0x0000000a000479ee */ /* 0x000e220008340000 */
[----:B------:R-:W1:Y:S01]  /*65a0*/  @!P2 SYNCS.CCTL.IV [UR9+0x10008] ;  /* 0x01000800ff00a9b1 */ /* 0x000e620008000009 */
[----:B------:R-:W-:Y:S01]  /*65b0*/  NOP ;  /* 0x0000000000007918 */ /* 0x000fe20000000000 */
[----:B0-----:R-:W-:Y:S02]  /*65c0*/  F2FP.BF16.F32.PACK_AB R4, R6, R4 ;  /* 0x000000040604723e */ /* 0x001fe400000010ff */
[----:B------:R-:W-:Y:S02]  /*65d0*/  F2FP.BF16.F32.PACK_AB R72, R7, R5 ;  /* 0x000000050748723e */ /* 0x000fe400000010ff */
[----:B------:R-:W-:Y:S02]  /*65e0*/  F2FP.BF16.F32.PACK_AB R5, R10, R8 ;  /* 0x000000080a05723e */ /* 0x000fe400000010ff */
[----:B------:R-:W-:Y:S02]  /*65f0*/  F2FP.BF16.F32.PACK_AB R73, R11, R9 ;  /* 0x000000090b49723e */ /* 0x000fe400000010ff */
[----:B------:R-:W-:-:S02]  /*6600*/  F2FP.BF16.F32.PACK_AB R6, R14, R12 ;  /* 0x0000000c0e06723e */ /* 0x000fc400000010ff */
[----:B------:R-:W-:Y:S02]  /*6610*/  F2FP.BF16.F32.PACK_AB R74, R15, R13 ;  /* 0x0000000d0f4a723e */ /* 0x000fe400000010ff */
[----:B------:R-:W-:Y:S02]  /*6620*/  F2FP.BF16.F32.PACK_AB R7, R18, R16 ;  /* 0x000000101207723e */ /* 0x000fe400000010ff */
[----:B------:R-:W-:Y:S02]  /*6630*/  F2FP.BF16.F32.PACK_AB R75, R19, R17 ;  /* 0x00000011134b723e */ /* 0x000fe400000010ff */
[----:B------:R-:W-:Y:S01]  /*6640*/  F2FP.BF16.F32.PACK_AB R20, R22, R20 ;  /* 0x000000141614723e */ /* 0x000fe200000010ff */
[----:B-1----:R-:W-:Y:S01]  /*6650*/  STS.128 [R70], R4 ;  /* 0x0000000446007388 */ /* 0x002fe20000000c00 */
[----:B------:R-:W-:Y:S02]  /*6660*/  F2FP.BF16.F32.PACK_AB R22, R30, R28 ;  /* 0x0000001c1e16723e */ /* 0x000fe400000010ff */
[----:B------:R-:W-:Y:S01]  /*6670*/  F2FP.BF16.F32.PACK_AB R78, R31, R29 ;  /* 0x0000001d1f4e723e */ /* 0x000fe200000010ff */
[----:B------:R-:W-:Y:S01]  /*6680*/  STS.128 [R70+0x800], R72 ;  /* 0x0008004846007388 */ /* 0x000fe20000000c00 */
[----:B------:R-:W-:-:S02]  /*6690*/  F2FP.BF16.F32.PACK_AB R28, R39, R37 ;  /* 0x00000025271c723e */ /* 0x000fc400000010ff */
[----:B------:R-:W-:Y:S01]  /*66a0*/  F2FP.BF16.F32.PACK_AB R37, R42, R40 ;  /* 0x000000282a25723e */ /* 0x000fe200000010ff */
[----:B------:R-:W-:Y:S01]  /*66b0*/  BAR.SYNC.DEFER_BLOCKING 0x0 ;  /* 0x0000000000007b1d */ /* 0x000fe20000010000 */
[----:B------:R-:W-:Y:S02]  /*66c0*/  F2FP.BF16.F32.PACK_AB R29, R43, R41 ;  /* 0x000000292b1d723e */ /* 0x000fe400000010ff */
[----:B------:R-:W-:Y:S02]  /*66d0*/  F2FP.BF16.F32.PACK_AB R76, R23, R21 ;  /* 0x00000015174c723e */ /* 0x000fe400000010ff */
[----:B------:R-:W-:Y:S02]  /*66e0*/  F2FP.BF16.F32.PACK_AB R21, R26, R24 ;  /* 0x000000181a15723e */ /* 0x000fe400000010ff */
[----:B------:R-:W-:Y:S02]  /*66f0*/  F2FP.BF16.F32.PACK_AB R77, R27, R25 ;  /* 0x000000191b4d723e */ /* 0x000fe400000010ff */
[----:B------:R-:W-:-:S02]  /*6700*/  F2FP.BF16.F32.PACK_AB R23, R34, R32 ;  /* 0x000000202217723e */ /* 0x000fc400000010ff */
[----:B------:R-:W-:Y:S02]  /*6710*/  F2FP.BF16.F32.PACK_AB R79, R35, R33 ;  /* 0x00000021234f723e */ /* 0x000fe400000010ff */
[----:B------:R-:W-:Y:S02]  /*6720*/  F2FP.BF16.F32.PACK_AB R36, R38, R36 ;  /* 0x000000242624723e */ /* 0x000fe400000010ff */
[----:B------:R-:W-:Y:S02]  /*6730*/  F2FP.BF16.F32.PACK_AB R38, R46, R44 ;  /* 0x0000002c2e26723e */ /* 0x000fe400000010ff */
[----:B------:R-:W-:Y:S02]  /*6740*/  F2FP.BF16.F32.PACK_AB R30, R47, R45 ;  /* 0x0000002d2f1e723e */ /* 0x000fe400000010ff */
[----:B------:R-:W-:Y:S02]  /*6750*/  F2FP.BF16.F32.PACK_AB R39, R50, R48 ;  /* 0x000000303227723e */ /* 0x000fe400000010ff */
[----:B------:R-:W-:-:S02]  /*6760*/  F2FP.BF16.F32.PACK_AB R31, R51, R49 ;  /* 0x00000031331f723e */ /* 0x000fc400000010ff */
[----:B------:R-:W-:Y:S01]  /*6770*/  F2FP.BF16.F32.PACK_AB R52, R54, R52 ;  /* 0x000000343634723e */ /* 0x000fe200000010ff */
[----:B------:R-:W0:Y:S01]  /*6780*/  LDS.128 R40, [R69] ;  /* 0x0000000045287984 */ /* 0x000e220000000c00 */
[----:B------:R-:W-:Y:S02]  /*6790*/  F2FP.BF16.F32.PACK_AB R32, R55, R53 ;  /* 0x000000353720723e */ /* 0x000fe400000010ff */
[----:B------:R-:W-:Y:S01]  /*67a0*/  F2FP.BF16.F32.PACK_AB R53, R58, R56 ;  /* 0x000000383a35723e */ /* 0x000fe200000010ff */
[----:B------:R-:W-:Y:S01]  /*67b0*/  LDS.128 R12, [R69+0x1000] ;  /* 0x00100000450c7984 */ /* 0x000fe20000000c00 */
[----:B------:R-:W-:Y:S02]  /*67c0*/  F2FP.BF16.F32.PACK_AB R33, R59, R57 ;  /* 0x000000393b21723e */ /* 0x000fe400000010ff */
[----:B------:R-:W-:Y:S01]  /*67d0*/  F2FP.BF16.F32.PACK_AB R54, R62, R60 ;  /* 0x0000003c3e36723e */ /* 0x000fe200000010ff */
[----:B------:R-:W-:Y:S01]  /*67e0*/  BAR.SYNC.DEFER_BLOCKING 0x0 ;  /* 0x0000000000007b1d */ /* 0x000fe20000010000 */
[----:B------:R-:W-:-:S02]  /*67f0*/  F2FP.BF16.F32.PACK_AB R34, R63, R61 ;  /* 0x0000003d3f22723e */ /* 0x000fc400000010ff */
[----:B------:R-:W-:Y:S02]  /*6800*/  F2FP.BF16.F32.PACK_AB R55, R66, R64 ;  /* 0x000000404237723e */ /* 0x000fe400000010ff */
[----:B------:R-:W-:Y:S02]  /*6810*/  F2FP.BF16.F32.PACK_AB R35, R67, R65 ;  /* 0x000000414323723e */ /* 0x000fe400000010ff */
[C-C-:B------:R-:W-:Y:S02]  /*6820*/  LOP3.LUT R45, R3.reuse, 0x8, R68.reuse, 0xfe, !PT ;  /* 0x00000008032d7812 */ /* 0x140fe400078efe44 */
[C-C-:B------:R-:W-:Y:S02]  /*6830*/  LOP3.LUT R47, R3.reuse, 0x34, R68.reuse, 0xfe, !PT ;  /* 0x00000034032f7812 */ /* 0x140fe400078efe44 */
[C-C-:B------:R-:W-:Y:S02]  /*6840*/  LOP3.LUT R49, R3.reuse, 0x32, R68.reuse, 0xfe, !PT ;  /* 0x0000003203317812 */ /* 0x140fe400078efe44 */
[----:B------:R-:W-:-:S02]  /*6850*/  LOP3.LUT R51, R3, 0x30, R68, 0xfe, !PT ;  /* 0x0000003003337812 */ /* 0x000fc400078efe44 */
[C---:B------:R-:W-:Y:S01]  /*6860*/  LOP3.LUT R57, R3.reuse, 0x2a, R68, 0xfe, !PT ;  /* 0x0000002a03397812 */ /* 0x040fe200078efe44 */
[----:B------:R1:W-:Y:S04]  /*6870*/  STS.128 [R70], R20 ;  /* 0x0000001446007388 */ /* 0x0003e80000000c00 */
[----:B------:R-:W-:Y:S01]  /*6880*/  STS.128 [R70+0x800], R76 ;  /* 0x0008004c46007388 */ /* 0x000fe20000000c00 */
[----:B------:R-:W-:Y:S01]  /*6890*/  BAR.SYNC.DEFER_BLOCKING 0x0 ;  /* 0x0000000000007b1d */ /* 0x000fe20000010000 */
[----:B-1----:R-:W-:Y:S02]  /*68a0*/  LOP3.LUT R21, R3, R68, RZ, 0xfc, !PT ;  /* 0x0000004403157212 */ /* 0x002fe400078efcff */
[C---:B------:R-:W-:Y:S02]  /*68b0*/  LEA R20, P2, R2.reuse, UR12, 0x1 ;  /* 0x0000000c02147c11 */ /* 0x040fe4000f8408ff */
[C---:B------:R-:W-:Y:S01]  /*68c0*/  ISETP.LT.AND P5, PT, R21.reuse, UR15, !P0 ;  /* 0x0000000f15007c0c */ /* 0x040fe2000c7a1270 */
[----:B--2---:R-:W-:Y:S01]  /*68d0*/  IMAD R23, R21, R0, RZ ;  /* 0x0000000015177224 */ /* 0x004fe200078e02ff */
[----:B------:R-:W-:-:S04]  /*68e0*/  LEA.HI.X.SX32 R2, R2, UR13, 0x1, P2 ;  /* 0x0000000d02027c11 */ /* 0x000fc800090f0eff */
[----:B------:R-:W-:-:S04]  /*68f0*/  LEA R22, P2, R23, R20, 0x1 ;  /* 0x0000001417167211 */ /* 0x000fc800078408ff */
[----:B------:R-:W-:Y:S01]  /*6900*/  LEA.HI.X.SX32 R23, R23, R2, 0x1, P2 ;  /* 0x0000000217177211 */ /* 0x000fe200010f0eff */
[----:B------:R-:W1:Y:S04]  /*6910*/  LDS.128 R24, [R69] ;  /* 0x0000000045187984 */ /* 0x000e680000000c00 */
[----:B------:R-:W-:Y:S01]  /*6920*/  LDS.128 R8, [R69+0x1000] ;  /* 0x0010000045087984 */ /* 0x000fe20000000c00 */
[----:B------:R-:W-:Y:S06]  /*6930*/  BAR.SYNC.DEFER_BLOCKING 0x0 ;  /* 0x0000000000007b1d */ /* 0x000fec0000010000 */
[----:B------:R2:W-:Y:S04]  /*6940*/  STS.128 [R70], R36 ;  /* 0x0000002446007388 */ /* 0x0005e80000000c00 */
[----:B------:R3:W-:Y:S01]  /*6950*/  STS.128 [R70+0x800], R28 ;  /* 0x0008001c46007388 */ /* 0x0007e20000000c00 */
[----:B------:R-:W-:Y:S01]  /*6960*/  BAR.SYNC.DEFER_BLOCKING 0x0 ;  /* 0x0000000000007b1d */ /* 0x000fe20000010000 */
[----:B--2---:R-:W-:-:S02]  /*6970*/  LOP3.LUT R37, R3, 0x6, R68, 0xfe, !PT ;  /* 0x0000000603257812 */ /* 0x004fc400078efe44 */
[----:B0-----:R-:W-:Y:S02]  /*6980*/  PRMT R36, R40, 0x7632, R36 ;  /* 0x0000763228247816 */ /* 0x001fe40000000024 */
[C-C-:B---3--:R-:W-:Y:S02]  /*6990*/  LOP3.LUT R29, R3.reuse, 0x2, R68.reuse, 0xfe, !PT ;  /* 0x00000002031d7812 */ /* 0x148fe400078efe44 */
[----:B------:R-:W-:Y:S02]  /*69a0*/  LOP3.LUT R31, R3, 0x4, R68, 0xfe, !PT ;  /* 0x00000004031f7812 */ /* 0x000fe400078efe44 */
[C---:B------:R-:W-:Y:S01]  /*69b0*/  ISETP.LT.AND P4, PT, R29.reuse, UR15, !P0 ;  /* 0x0000000f1d007c0c */ /* 0x040fe2000c781270 */
[-C--:B------:R-:W-:Y:S01]  /*69c0*/  IMAD R29, R29, R0.reuse, RZ ;  /* 0x000000001d1d7224 */ /* 0x080fe200078e02ff */
[C---:B------:R-:W-:Y:S01]  /*69d0*/  ISETP.LT.AND P3, PT, R31.reuse, UR15, !P0 ;  /* 0x0000000f1f007c0c */ /* 0x040fe2000c761270 */
[----:B------:R-:W-:Y:S01]  /*69e0*/  IMAD R31, R31, R0, RZ ;  /* 0x000000001f1f7224 */ /* 0x000fe200078e02ff */
[----:B------:R-:W-:-:S02]  /*69f0*/  ISETP.LT.AND P2, PT, R37, UR15, !P0 ;  /* 0x0000000f25007c0c */ /* 0x000fc4000c741270 */
[----:B------:R-:W-:Y:S01]  /*6a00*/  LEA R28, P6, R29, R20, 0x1 ;  /* 0x000000141d1c7211 */ /* 0x000fe200078c08ff */
[----:B------:R-:W0:Y:S01]  /*6a10*/  LDS.128 R16, [R69] ;  /* 0x0000000045107984 */ /* 0x000e220000000c00 */
[----:B------:R-:W-:Y:S02]  /*6a20*/  PRMT R38, R41, 0x7632, R38 ;  /* 0x0000763229267816 */ /* 0x000fe40000000026 */
[----:B------:R-:W-:Y:S01]  /*6a30*/  LEA.HI.X.SX32 R29, R29, R2, 0x1, P6 ;  /* 0x000000021d1d7211 */ /* 0x000fe200030f0eff */
[----:B------:R-:W-:Y:S01]  /*6a40*/  LDS.128 R4, [R69+0x1000] ;  /* 0x0010000045047984 */ /* 0x000fe20000000c00 */
[----:B------:R-:W-:Y:S01]  /*6a50*/  BAR.SYNC.DEFER_BLOCKING 0x0 ;  /* 0x0000000000007b1d */ /* 0x000fe20000010000 */
[----:B------:R-:W-:Y:S02]  /*6a60*/  LEA R30, P6, R31, R20, 0x1 ;  /* 0x000000141f1e7211 */ /* 0x000fe400078c08ff */
[--C-:B------:R-:W-:Y:S02]  /*6a70*/  LOP3.LUT R39, R3, 0x12, R68.reuse, 0xfe, !PT ;  /* 0x0000001203277812 */ /* 0x100fe400078efe44 */
[----:B------:R-:W-:Y:S01]  /*6a80*/  LEA.HI.X.SX32 R31, R31, R2, 0x1, P6 ;  /* 0x000000021f1f7211 */ /* 0x000fe200030f0eff */
[----:B------:R2:W-:Y:S04]  /*6a90*/  STS.128 [R70], R52 ;  /* 0x0000003446007388 */ /* 0x0005e80000000c00 */
[----:B------:R3:W-:Y:S01]  /*6aa0*/  STS.128 [R70+0x800], R32 ;  /* 0x0008002046007388 */ /* 0x0007e20000000c00 */
[----:B------:R-:W-:Y:S01]  /*6ab0*/  BAR.SYNC.DEFER_BLOCKING 0x0 ;  /* 0x0000000000007b1d */ /* 0x000fe20000010000 */
[----:B--2---:R-:W-:-:S02]  /*6ac0*/  LOP3.LUT R53, R3, 0x2e, R68, 0xfe, !PT ;  /* 0x0000002e03357812 */ /* 0x004fc400078efe44 */
[--C-:B------:R-:W-:Y:S01]  /*6ad0*/  LOP3.LUT R55, R3, 0x2c, R68.reuse, 0xfe, !PT ;  /* 0x0000002c03377812 */ /* 0x100fe200078efe44 */
[-C--:B---3--:R-:W-:Y:S01]  /*6ae0*/  IMAD R33, R37, R0.reuse, RZ ;  /* 0x0000000025217224 */ /* 0x088fe200078e02ff */
[----:B------:R-:W-:Y:S01]  /*6af0*/  LOP3.LUT R37, R3, 0xe, R68, 0xfe, !PT ;  /* 0x0000000e03257812 */ /* 0x000fe200078efe44 */
[----:B------:R-:W-:-:S03]  /*6b00*/  IMAD R35, R45, R0, RZ ;  /* 0x000000002d237224 */ /* 0x000fc600078e02ff */
[----:B------:R-:W-:-:S04]  /*6b10*/  LEA R32, P6, R33, R20, 0x1 ;  /* 0x0000001421207211 */ /* 0x000fc800078c08ff */
[----:B------:R-:W-:Y:S01]  /*6b20*/  LEA.HI.X.SX32 R33, R33, R2, 0x1, P6 ;  /* 0x0000000221217211 */ /* 0x000fe200030f0eff */
[----:B------:R2:W-:Y:S01]  /*6b30*/  @P5 STG.E.U16 desc[UR18][R22.64], R40 ;  /* 0x0000002816005986 */ /* 0x0005e2000c101512 */
[----:B------:R-:W-:Y:S02]  /*6b40*/  ISETP.LT.AND P5, PT, R45, UR15, !P0 ;  /* 0x0000000f2d007c0c */ /* 0x000fe4000c7a1270 */
[----:B------:R-:W-:Y:S01]  /*6b50*/  LOP3.LUT R45, R3, 0x36, R68, 0xfe, !PT ;  /* 0x00000036032d7812 */ /* 0x000fe200078efe44 */
[----:B------:R3:W-:Y:S01]  /*6b60*/  @P4 STG.E.U16 desc[UR18][R28.64], R36 ;  /* 0x000000241c004986 */ /* 0x0007e2000c101512 */
[----:B------:R-:W-:-:S03]  /*6b70*/  LEA R34, P4, R35, R20, 0x1 ;  /* 0x0000001423227211 */ /* 0x000fc600078808ff */
[----:B------:R4:W-:Y:S01]  /*6b80*/  @P3 STG.E.U16 desc[UR18][R30.64], R41 ;  /* 0x000000291e003986 */ /* 0x0009e2000c101512 */
[----:B------:R-:W-:Y:S02]  /*6b90*/  LEA.HI.X.SX32 R35, R35, R2, 0x1, P4 ;  /* 0x0000000223237211 */ /* 0x000fe400020f0eff */
[--C-:B--2---:R-:W-:Y:S01]  /*6ba0*/  LOP3.LUT R23, R3, 0xa, R68.reuse, 0xfe, !PT ;  /* 0x0000000a03177812 */ /* 0x104fe200078efe44 */
[----:B------:R-:W-:Y:S03]  /*6bb0*/  @P2 STG.E.U16 desc[UR18][R32.64], R38 ;  /* 0x0000002620002986 */ /* 0x000fe6000c101512 */
[C---:B------:R-:W-:Y:S01]  /*6bc0*/  ISETP.LT.AND P3, PT, R23.reuse, UR15, !P0 ;  /* 0x0000000f17007c0c */ /* 0x040fe2000c761270 */
[-C--:B------:R-:W-:Y:S01]  /*6bd0*/  IMAD R23, R23, R0.reuse, RZ ;  /* 0x0000000017177224 */ /* 0x080fe200078e02ff */
[--C-:B---3--:R-:W-:Y:S01]  /*6be0*/  LOP3.LUT R29, R3, 0xc, R68.reuse, 0xfe, !PT ;  /* 0x0000000c031d7812 */ /* 0x108fe200078efe44 */
[----:B------:R2:W-:Y:S01]  /*6bf0*/  @P5 STG.E.U16 desc[UR18][R34.64], R42 ;  /* 0x0000002a22005986 */ /* 0x0005e2000c101512 */
[----:B----4-:R-:W-:Y:S01]  /*6c00*/  IMAD R31, R37, R0, RZ ;  /* 0x00000000251f7224 */ /* 0x010fe200078e02ff */
[----:B------:R-:W-:-:S02]  /*6c10*/  LOP3.LUT R41, R3, 0x3a, R68, 0xfe, !PT ;  /* 0x0000003a03297812 */ /* 0x000fc400078efe44 */
[----:B------:R-:W-:Y:S02]  /*6c20*/  LEA R22, P4, R23, R20, 0x1 ;  /* 0x0000001417167211 */ /* 0x000fe400078808ff */
[C---:B------:R-:W-:Y:S01]  /*6c30*/  ISETP.LT.AND P2, PT, R29.reuse, UR15, !P0 ;  /* 0x0000000f1d007c0c */ /* 0x040fe2000c741270 */
[----:B------:R-:W-:Y:S01]  /*6c40*/  IMAD R29, R29, R0, RZ ;  /* 0x000000001d1d7224 */ /* 0x000fe200078e02ff */
[----:B------:R-:W-:Y:S02]  /*6c50*/  LEA.HI.X.SX32 R23, R23, R2, 0x1, P4 ;  /* 0x0000000217177211 */ /* 0x000fe400020f0eff */
[----:B------:R-:W-:Y:S02]  /*6c60*/  ISETP.LT.AND P4, PT, R37, UR15, !P0 ;  /* 0x0000000f25007c0c */ /* 0x000fe4000c781270 */
[----:B--2---:R-:W-:Y:S02]  /*6c70*/  PRMT R35, R42, 0x7632, R35 ;  /* 0x000076322a237816 */ /* 0x004fe40000000023 */
[----:B------:R-:W-:-:S02]  /*6c80*/  LOP3.LUT R33, R3, 0x10, R68, 0xfe, !PT ;  /* 0x0000001003217812 */ /* 0x000fc400078efe44 */
[-C--:B------:R-:W-:Y:S01]  /*6c90*/  LEA R28, P5, R29, R20.reuse, 0x1 ;  /* 0x000000141d1c7211 */ /* 0x080fe200078a08ff */
[----:B------:R2:W-:Y:S01]  /*6ca0*/  @P3 STG.E.U16 desc[UR18][R22.64], R35 ;  /* 0x0000002316003986 */ /* 0x0005e2000c101512 */
[----:B------:R-:W-:Y:S02]  /*6cb0*/  LEA R30, P6, R31, R20, 0x1 ;  /* 0x000000141f1e7211 */ /* 0x000fe400078c08ff */
[----:B------:R-:W-:Y:S02]  /*6cc0*/  LEA.HI.X.SX32 R29, R29, R2, 0x1, P5 ;  /* 0x000000021d1d7211 */ /* 0x000fe400028f0eff */
[C---:B------:R-:W-:Y:S01]  /*6cd0*/  ISETP.LT.AND P3, PT, R33.reuse, UR15, !P0 ;  /* 0x0000000f21007c0c */ /* 0x040fe2000c761270 */
[----:B------:R-:W-:Y:S01]  /*6ce0*/  IMAD R33, R33, R0, RZ ;  /* 0x0000000021217224 */ /* 0x000fe200078e02ff */
[----:B------:R-:W-:Y:S01]  /*6cf0*/  LEA.HI.X.SX32 R31, R31, R2, 0x1, P6 ;  /* 0x000000021f1f7211 */ /* 0x000fe200030f0eff */
[----:B------:R3:W-:Y:S01]  /*6d00*/  @P2 STG.E.U16 desc[UR18][R28.64], R43 ;  /* 0x0000002b1c002986 */ /* 0x0007e2000c101512 */
[----:B------:R-:W-:-:S02]  /*6d10*/  PRMT R34, R43, 0x7632, R34 ;  /* 0x000076322b227816 */ /* 0x000fc40000000022 */
[----:B------:R-:W-:Y:S01]  /*6d20*/  LEA R32, P2, R33, R20, 0x1 ;  /* 0x0000001421207211 */ /* 0x000fe200078408ff */
[----:B--2---:R-:W-:Y:S01]  /*6d30*/  IMAD R23, R39, R0, RZ ;  /* 0x0000000027177224 */ /* 0x004fe200078e02ff */
[--C-:B------:R-:W-:Y:S01]  /*6d40*/  LOP3.LUT R35, R3, 0x14, R68.reuse, 0xfe, !PT ;  /* 0x0000001403237812 */ /* 0x100fe200078efe44 */
[----:B------:R2:W-:Y:S01]  /*6d50*/  @P4 STG.E.U16 desc[UR18][R30.64], R34 ;  /* 0x000000221e004986 */ /* 0x0005e2000c101512 */
[----:B------:R-:W-:Y:S02]  /*6d60*/  LEA.HI.X.SX32 R33, R33, R2, 0x1, P2 ;  /* 0x0000000221217211 */ /* 0x000fe400010f0eff */
[C---:B------:R-:W-:Y:S01]  /*6d70*/  ISETP.LT.AND P4, PT, R35.reuse, UR15, !P0 ;  /* 0x0000000f23007c0c */ /* 0x040fe2000c781270 */
[----:B------:R-:W-:Y:S01]  /*6d80*/  IMAD R35, R35, R0, RZ ;  /* 0x0000000023237224 */ /* 0x000fe200078e02ff */
[----:B------:R-:W-:Y:S01]  /*6d90*/  LOP3.LUT R37, R3, 0x16, R68, 0xfe, !PT ;  /* 0x0000001603257812 */ /* 0x000fe200078efe44 */
[----:B-1----:R1:W-:Y:S01]  /*6da0*/  @P3 STG.E.U16 desc[UR18][R32.64], R24 ;  /* 0x0000001820003986 */ /* 0x0023e2000c101512 */
[----:B------:R-:W-:-:S02]  /*6db0*/  ISETP.LT.AND P2, PT, R39, UR15, !P0 ;  /* 0x0000000f27007c0c */ /* 0x000fc4000c741270 */
[-C--:B------:R-:W-:Y:S02]  /*6dc0*/  LEA R22, P6, R23, R20.reuse, 0x1 ;  /* 0x0000001417167211 */ /* 0x080fe400078c08ff */
[----:B---3--:R-:W-:Y:S01]  /*6dd0*/  LEA R28, P5, R35, R20, 0x1 ;  /* 0x00000014231c7211 */ /* 0x008fe200078a08ff */
[C---:B--2---:R-:W-:Y:S01]  /*6de0*/  IMAD R31, R37.reuse, R0, RZ ;  /* 0x00000000251f7224 */ /* 0x044fe200078e02ff */
[----:B------:R-:W-:Y:S02]  /*6df0*/  ISETP.LT.AND P3, PT, R37, UR15, !P0 ;  /* 0x0000000f25007c0c */ /* 0x000fe4000c761270 */
[-C--:B------:R-:W-:Y:S02]  /*6e00*/  LEA.HI.X.SX32 R23, R23, R2.reuse, 0x1, P6 ;  /* 0x0000000217177211 */ /* 0x080fe400030f0eff */
[----:B------:R-:W-:Y:S02]  /*6e10*/  PRMT R34, R24, 0x7632, R34 ;  /* 0x0000763218227816 */ /* 0x000fe40000000022 */
[----:B------:R-:W-:-:S02]  /*6e20*/  LEA.HI.X.SX32 R29, R35, R2, 0x1, P5 ;  /* 0x00000002231d7211 */ /* 0x000fc400028f0eff */
[----:B------:R-:W-:Y:S01]  /*6e30*/  LEA R30, P6, R31, R20, 0x1 ;  /* 0x000000141f1e7211 */ /* 0x000fe200078c08ff */
[----:B------:R2:W-:Y:S01]  /*6e40*/  @P2 STG.E.U16 desc[UR18][R22.64], R34 ;  /* 0x0000002216002986 */ /* 0x0005e2000c101512 */
[--C-:B------:R-:W-:Y:S02]  /*6e50*/  LOP3.LUT R35, R3, 0x18, R68.reuse, 0xfe, !PT ;  /* 0x0000001803237812 */ /* 0x100fe400078efe44 */
[----:B------:R-:W-:Y:S01]  /*6e60*/  LEA.HI.X.SX32 R31, R31, R2, 0x1, P6 ;  /* 0x000000021f1f7211 */ /* 0x000fe200030f0eff */
[----:B------:R3:W-:Y:S01]  /*6e70*/  @P4 STG.E.U16 desc[UR18][R28.64], R25 ;  /* 0x000000191c004986 */ /* 0x0007e2000c101512 */
[C---:B------:R-:W-:Y:S01]  /*6e80*/  ISETP.LT.AND P2, PT, R35.reuse, UR15, !P0 ;  /* 0x0000000f23007c0c */ /* 0x040fe2000c741270 */
[----:B-1----:R-:W-:Y:S01]  /*6e90*/  IMAD R33, R35, R0, RZ ;  /* 0x0000000023217224 */ /* 0x002fe200078e02ff */
[C-C-:B------:R-:W-:Y:S02]  /*6ea0*/  LOP3.LUT R35, R3.reuse, 0x1a, R68.reuse, 0xfe, !PT ;  /* 0x0000001a03237812 */ /* 0x140fe400078efe44 */
[----:B------:R-:W-:-:S02]  /*6eb0*/  LOP3.LUT R39, R3, 0x1c, R68, 0xfe, !PT ;  /* 0x0000001c03277812 */ /* 0x000fc400078efe44 */
[C---:B------:R-:W-:Y:S01]  /*6ec0*/  ISETP.LT.AND P5, PT, R35.reuse, UR15, !P0 ;  /* 0x0000000f23007c0c */ /* 0x040fe2000c7a1270 */
[-C--:B------:R-:W-:Y:S01]  /*6ed0*/  IMAD R35, R35, R0.reuse, RZ ;  /* 0x0000000023237224 */ /* 0x080fe200078e02ff */
[----:B--2---:R-:W-:Y:S02]  /*6ee0*/  PRMT R23, R25, 0x7632, R23 ;  /* 0x0000763219177816 */ /* 0x004fe40000000017 */
[----:B------:R-:W-:Y:S01]  /*6ef0*/  LOP3.LUT R37, R3, 0x1e, R68, 0xfe, !PT ;  /* 0x0000001e03257812 */ /* 0x000fe200078efe44 */
[----:B---3--:R-:W-:Y:S01]  /*6f00*/  IMAD R29, R39, R0, RZ ;  /* 0x00000000271d7224 */ /* 0x008fe200078e02ff */
[-C--:B------:R-:W-:Y:S01]  /*6f10*/  LEA R24, P6, R35, R20.reuse, 0x1 ;  /* 0x0000001423187211 */ /* 0x080fe200078c08ff */
[----:B------:R1:W-:Y:S01]  /*6f20*/  @P3 STG.E.U16 desc[UR18][R30.64], R23 ;  /* 0x000000171e003986 */ /* 0x0003e2000c101512 */
[----:B------:R-:W-:Y:S02]  /*6f30*/  LEA R22, P3, R33, R20, 0x1 ;  /* 0x0000001421167211 */ /* 0x000fe400078608ff */
[----:B------:R-:W-:-:S02]  /*6f40*/  ISETP.LT.AND P4, PT, R39, UR15, !P0 ;  /* 0x0000000f27007c0c */ /* 0x000fc4000c781270 */
[-C--:B------:R-:W-:Y:S02]  /*6f50*/  LEA.HI.X.SX32 R25, R35, R2.reuse, 0x1, P6 ;  /* 0x0000000223197211 */ /* 0x080fe400030f0eff */
[C-C-:B------:R-:W-:Y:S02]  /*6f60*/  LOP3.LUT R39, R3.reuse, 0x3c, R68.reuse, 0xfe, !PT ;  /* 0x0000003c03277812 */ /* 0x140fe400078efe44 */
[--C-:B------:R-:W-:Y:S02]  /*6f70*/  LOP3.LUT R43, R3, 0x38, R68.reuse, 0xfe, !PT ;  /* 0x00000038032b7812 */ /* 0x100fe400078efe44 */
[----:B-1----:R-:W-:Y:S01]  /*6f80*/  LEA.HI.X.SX32 R23, R33, R2, 0x1, P3 ;  /* 0x0000000221177211 */ /* 0x002fe200018f0eff */
[C---:B------:R-:W-:Y:S01]  /*6f90*/  IMAD R31, R37.reuse, R0, RZ ;  /* 0x00000000251f7224 */ /* 0x040fe200078e02ff */
[----:B------:R-:W-:Y:S01]  /*6fa0*/  ISETP.LT.AND P3, PT, R37, UR15, !P0 ;  /* 0x0000000f25007c0c */ /* 0x000fe2000c761270 */
[----:B------:R-:W1:Y:S01]  /*6fb0*/  LDS.128 R32, [R69] ;  /* 0x0000000045207984 */ /* 0x000e620000000c00 */
[----:B------:R-:W-:-:S02]  /*6fc0*/  LOP3.LUT R37, R3, 0x3e, R68, 0xfe, !PT ;  /* 0x0000003e03257812 */ /* 0x000fc400078efe44 */
[-C--:B------:R-:W-:Y:S01]  /*6fd0*/  LEA R30, P6, R31, R20.reuse, 0x1 ;  /* 0x000000141f1e7211 */ /* 0x080fe200078c08ff */
[----:B------:R2:W-:Y:S01]  /*6fe0*/  @P2 STG.E.U16 desc[UR18][R22.64], R26 ;  /* 0x0000001a16002986 */ /* 0x0005e2000c101512 */
[----:B------:R-:W-:Y:S02]  /*6ff0*/  LEA R28, P2, R29, R20, 0x1 ;  /* 0x000000141d1c7211 */ /* 0x000fe400078408ff */
[-C--:B------:R-:W-:Y:S02]  /*7000*/  LEA.HI.X.SX32 R31, R31, R2.reuse, 0x1, P6 ;  /* 0x000000021f1f7211 */ /* 0x080fe400030f0eff */
[----:B------:R-:W-:Y:S02]  /*7010*/  LEA.HI.X.SX32 R29, R29, R2, 0x1, P2 ;  /* 0x000000021d1d7211 */ /* 0x000fe400010f0eff */
[----:B--2---:R-:W-:-:S05]  /*7020*/  PRMT R23, R26, 0x7632, R23 ;  /* 0x000076321a177816 */ /* 0x004fca0000000017 */
[----:B------:R2:W-:Y:S04]  /*7030*/  @P5 STG.E.U16 desc[UR18][R24.64], R23 ;  /* 0x0000001718005986 */ /* 0x0005e8000c101512 */
[----:B------:R3:W-:Y:S01]  /*7040*/  @P4 STG.E.U16 desc[UR18][R28.64], R27 ;  /* 0x0000001b1c004986 */ /* 0x0007e2000c101512 */
[----:B--2---:R-:W-:Y:S02]  /*7050*/  PRMT R25, R27, 0x7632, R25 ;  /* 0x000076321b197816 */ /* 0x004fe40000000019 */
[C-C-:B------:R-:W-:Y:S02]  /*7060*/  LOP3.LUT R23, R3.reuse, 0x20, R68.reuse, 0xfe, !PT ;  /* 0x0000002003177812 */ /* 0x140fe400078efe44 */
[----:B---3--:R-:W-:Y:S01]  /*7070*/  LOP3.LUT R27, R3, 0x24, R68, 0xfe, !PT ;  /* 0x00000024031b7812 */ /* 0x008fe200078efe44 */
[----:B------:R2:W-:Y:S01]  /*7080*/  @P3 STG.E.U16 desc[UR18][R30.64], R25 ;  /* 0x000000191e003986 */ /* 0x0005e2000c101512 */
[C---:B------:R-:W-:Y:S01]  /*7090*/  ISETP.LT.AND P4, PT, R23.reuse, UR15, !P0 ;  /* 0x0000000f17007c0c */ /* 0x040fe2000c781270 */
[-C--:B------:R-:W-:Y:S01]  /*70a0*/  IMAD R23, R23, R0.reuse, RZ ;  /* 0x0000000017177224 */ /* 0x080fe200078e02ff */
[C---:B------:R-:W-:Y:S01]  /*70b0*/  ISETP.LT.AND P2, PT, R27.reuse, UR15, !P0 ;  /* 0x0000000f1b007c0c */ /* 0x040fe2000c741270 */
[----:B------:R-:W-:Y:S01]  /*70c0*/  IMAD R27, R27, R0, RZ ;  /* 0x000000001b1b7224 */ /* 0x000fe200078e02ff */
[----:B0-----:R-:W-:-:S02]  /*70d0*/  PRMT R29, R16, 0x7632, R29 ;  /* 0x00007632101d7816 */ /* 0x001fc4000000001d */
[----:B------:R-:W-:-:S04]  /*70e0*/  LEA R22, P6, R23, R20, 0x1 ;  /* 0x0000001417167211 */ /* 0x000fc800078c08ff */
[----:B------:R-:W-:Y:S02]  /*70f0*/  LEA.HI.X.SX32 R23, R23, R2, 0x1, P6 ;  /* 0x0000000217177211 */ /* 0x000fe400030f0eff */
[C-C-:B--2---:R-:W-:Y:S02]  /*7100*/  LOP3.LUT R25, R3.reuse, 0x22, R68.reuse, 0xfe, !PT ;  /* 0x0000002203197812 */ /* 0x144fe400078efe44 */
[--C-:B------:R-:W-:Y:S01]  /*7110*/  LOP3.LUT R31, R3, 0x28, R68.reuse, 0xfe, !PT ;  /* 0x00000028031f7812 */ /* 0x100fe200078efe44 */
[----:B------:R0:W-:Y:S01]  /*7120*/  @P4 STG.E.U16 desc[UR18][R22.64], R16 ;  /* 0x0000001016004986 */ /* 0x0001e2000c101512 */
[C---:B------:R-:W-:Y:S01]  /*7130*/  ISETP.LT.AND P3, PT, R25.reuse, UR15, !P0 ;  /* 0x0000000f19007c0c */ /* 0x040fe2000c761270 */
[----:B------:R-:W-:Y:S01]  /*7140*/  IMAD R25, R25, R0, RZ ;  /* 0x0000000019197224 */ /* 0x000fe200078e02ff */
[----:B------:R-:W-:Y:S02]  /*7150*/  LOP3.LUT R3, R3, 0x26, R68, 0xfe, !PT ;  /* 0x0000002603037812 */ /* 0x000fe400078efe44 */
[-C--:B------:R-:W-:Y:S01]  /*7160*/  LEA R26, P6, R27, R20.reuse, 0x1 ;  /* 0x000000141b1a7211 */ /* 0x080fe200078c08ff */
[----:B------:R-:W2:Y:S01]  /*7170*/  LDS.128 R68, [R69+0x1000] ;  /* 0x0010000045447984 */ /* 0x000ea20000000c00 */
[----:B------:R-:W-:-:S02]  /*7180*/  LEA R24, P5, R25, R20, 0x1 ;  /* 0x0000001419187211 */ /* 0x000fc400078a08ff */
[-C--:B------:R-:W-:Y:S02]  /*7190*/  LEA.HI.X.SX32 R27, R27, R2.reuse, 0x1, P6 ;  /* 0x000000021b1b7211 */ /* 0x080fe400030f0eff */
[----:B------:R-:W-:Y:S02]  /*71a0*/  LEA.HI.X.SX32 R25, R25, R2, 0x1, P5 ;  /* 0x0000000219197211 */ /* 0x000fe400028f0eff */
[C---:B------:R-:W-:Y:S01]  /*71b0*/  ISETP.LT.AND P5, PT, R31.reuse, UR15, !P0 ;  /* 0x0000000f1f007c0c */ /* 0x040fe2000c7a1270 */
[-C--:B------:R-:W-:Y:S01]  /*71c0*/  IMAD R31, R31, R0.reuse, RZ ;  /* 0x000000001f1f7224 */ /* 0x080fe200078e02ff */
[----:B------:R-:W-:Y:S01]  /*71d0*/  ISETP.LT.AND P4, PT, R57, UR15, !P0 ;  /* 0x0000000f39007c0c */ /* 0x000fe2000c781270 */
[----:B------:R3:W-:Y:S01]  /*71e0*/  @P3 STG.E.U16 desc[UR18][R24.64], R29 ;  /* 0x0000001d18003986 */ /* 0x0007e2000c101512 */
[C---:B------:R-:W-:Y:S01]  /*71f0*/  ISETP.LT.AND P3, PT, R3.reuse, UR15, !P0 ;  /* 0x0000000f03007c0c */ /* 0x040fe2000c761270 */
[----:B------:R-:W-:Y:S01]  /*7200*/  IMAD R3, R3, R0, RZ ;  /* 0x0000000003037224 */ /* 0x000fe200078e02ff */
[-C--:B0-----:R-:W-:Y:S01]  /*7210*/  LEA R22, P6, R31, R20.reuse, 0x1 ;  /* 0x000000141f167211 */ /* 0x081fe200078c08ff */
[----:B------:R0:W-:Y:S03]  /*7220*/  @P2 STG.E.U16 desc[UR18][R26.64], R17 ;  /* 0x000000111a002986 */ /* 0x0001e6000c101512 */
[----:B------:R-:W-:-:S02]  /*7230*/  LEA R28, P2, R3, R20, 0x1 ;  /* 0x00000014031c7211 */ /* 0x000fc400078408ff */
[----:B------:R-:W-:Y:S01]  /*7240*/  LEA.HI.X.SX32 R23, R31, R2, 0x1, P6 ;  /* 0x000000021f177211 */ /* 0x000fe200030f0eff */
[----:B------:R-:W-:Y:S01]  /*7250*/  IMAD R31, R47, R0, RZ ;  /* 0x000000002f1f7224 */ /* 0x000fe200078e02ff */
[----:B---3--:R-:W-:Y:S01]  /*7260*/  LEA.HI.X.SX32 R29, R3, R2, 0x1, P2 ;  /* 0x00000002031d7211 */ /* 0x008fe200010f0eff */
[-C--:B------:R-:W-:Y:S01]  /*7270*/  IMAD R3, R57, R0.reuse, RZ ;  /* 0x0000000039037224 */ /* 0x080fe200078e02ff */
[C---:B------:R-:W-:Y:S01]  /*7280*/  ISETP.LT.AND P2, PT, R55.reuse, UR15, !P0 ;  /* 0x0000000f37007c0c */ /* 0x040fe2000c741270 */
[----:B------:R-:W-:Y:S01]  /*7290*/  IMAD R25, R55, R0, RZ ;  /* 0x0000000037197224 */ /* 0x000fe200078e02ff */
[----:B0-----:R-:W-:-:S05]  /*72a0*/  PRMT R27, R17, 0x7632, R27 ;  /* 0x00007632111b7816 */ /* 0x001fca000000001b */
[----:B------:R0:W-:Y:S01]  /*72b0*/  @P3 STG.E.U16 desc[UR18][R28.64], R27 ;  /* 0x0000001b1c003986 */ /* 0x0001e2000c101512 */
[----:B------:R-:W-:-:S03]  /*72c0*/  LEA R16, P3, R3, R20, 0x1 ;  /* 0x0000001403107211 */ /* 0x000fc600078608ff */
[----:B------:R3:W-:Y:S01]  /*72d0*/  @P5 STG.E.U16 desc[UR18][R22.64], R18 ;  /* 0x0000001216005986 */ /* 0x0007e2000c101512 */
[----:B------:R-:W-:Y:S01]  /*72e0*/  LEA.HI.X.SX32 R17, R3, R2, 0x1, P3 ;  /* 0x0000000203117211 */ /* 0x000fe200018f0eff */
[----:B------:R-:W-:Y:S01]  /*72f0*/  IMAD R3, R53, R0, RZ ;  /* 0x0000000035037224 */ /* 0x000fe200078e02ff */
[----:B------:R-:W-:Y:S02]  /*7300*/  LEA R24, P5, R25, R20, 0x1 ;  /* 0x0000001419187211 */ /* 0x000fe400078a08ff */
[----:B------:R-:W-:Y:S02]  /*7310*/  ISETP.LT.AND P3, PT, R53, UR15, !P0 ;  /* 0x0000000f35007c0c */ /* 0x000fe4000c761270 */
[----:B------:R-:W-:Y:S01]  /*7320*/  LEA.HI.X.SX32 R25, R25, R2, 0x1, P5 ;  /* 0x0000000219197211 */ /* 0x000fe200028f0eff */
[C---:B0-----:R-:W-:Y:S01]  /*7330*/  IMAD R29, R51.reuse, R0, RZ ;  /* 0x00000000331d7224 */ /* 0x041fe200078e02ff */
[----:B------:R-:W-:Y:S02]  /*7340*/  ISETP.LT.AND P5, PT, R51, UR15, !P0 ;  /* 0x0000000f33007c0c */ /* 0x000fe4000c7a1270 */
[----:B---3--:R-:W-:-:S02]  /*7350*/  PRMT R23, R18, 0x7632, R23 ;  /* 0x0000763212177816 */ /* 0x008fc40000000017 */
[----:B------:R-:W-:-:S03]  /*7360*/  LEA R22, P6, R29, R20, 0x1 ;  /* 0x000000141d167211 */ /* 0x000fc600078c08ff */
[----:B------:R0:W-:Y:S01]  /*7370*/  @P4 STG.E.U16 desc[UR18][R16.64], R23 ;  /* 0x0000001710004986 */ /* 0x0001e2000c101512 */
[----:B------:R-:W-:-:S03]  /*7380*/  LEA R26, P4, R3, R20, 0x1 ;  /* 0x00000014031a7211 */ /* 0x000fc600078808ff */
[----:B------:R1:W-:Y:S01]  /*7390*/  @P2 STG.E.U16 desc[UR18][R24.64], R19 ;  /* 0x0000001318002986 */ /* 0x0003e2000c101512 */
[----:B------:R-:W-:Y:S01]  /*73a0*/  LEA.HI.X.SX32 R27, R3, R2, 0x1, P4 ;  /* 0x00000002031b7211 */ /* 0x000fe200020f0eff */
[C---:B------:R-:W-:Y:S01]  /*73b0*/  IMAD R3, R49.reuse, R0, RZ ;  /* 0x0000000031037224 */ /* 0x040fe200078e02ff */
[----:B------:R-:W-:Y:S02]  /*73c0*/  ISETP.LT.AND P2, PT, R49, UR15, !P0 ;  /* 0x0000000f31007c0c */ /* 0x000fe4000c741270 */
[----:B------:R-:W-:Y:S02]  /*73d0*/  ISETP.LT.AND P4, PT, R47, UR15, !P0 ;  /* 0x0000000f2f007c0c */ /* 0x000fe4000c781270 */
[----:B0-----:R-:W-:Y:S02]  /*73e0*/  PRMT R17, R19, 0x7632, R17 ;  /* 0x0000763213117816 */ /* 0x001fe40000000011 */
[----:B------:R-:W-:Y:S02]  /*73f0*/  LEA.HI.X.SX32 R23, R29, R2, 0x1, P6 ;  /* 0x000000021d177211 */ /* 0x000fe400030f0eff */
[----:B-1----:R-:W-:Y:S01]  /*7400*/  PRMT R19, R32, 0x7632, R19 ;  /* 0x0000763220137816 */ /* 0x002fe20000000013 */
[----:B------:R0:W-:Y:S01]  /*7410*/  @P3 STG.E.U16 desc[UR18][R26.64], R17 ;  /* 0x000000111a003986 */ /* 0x0001e2000c101512 */
[----:B------:R-:W-:-:S02]  /*7420*/  LEA R16, P3, R3, R20, 0x1 ;  /* 0x0000001403107211 */ /* 0x000fc400078608ff */
[----:B------:R-:W-:Y:S01]  /*7430*/  LEA R28, P6, R31, R20, 0x1 ;  /* 0x000000141f1c7211 */ /* 0x000fe200078c08ff */
[----:B------:R1:W-:Y:S01]  /*7440*/  @P5 STG.E.U16 desc[UR18][R22.64], R32 ;  /* 0x0000002016005986 */ /* 0x0003e2000c101512 */
[----:B------:R-:W-:Y:S02]  /*7450*/  ISETP.LT.AND P5, PT, R41, UR15, !P0 ;  /* 0x0000000f29007c0c */ /* 0x000fe4000c7a1270 */
[-C--:B------:R-:W-:Y:S02]  /*7460*/  LEA.HI.X.SX32 R29, R31, R2.reuse, 0x1, P6 ;  /* 0x000000021f1d7211 */ /* 0x080fe400030f0eff */
[----:B------:R-:W-:Y:S02]  /*7470*/  LOP3.LUT R24, R21, 0x42, RZ, 0xfc, !PT ;  /* 0x0000004215187812 */ /* 0x000fe400078efcff */
[----:B------:R-:W-:Y:S02]  /*7480*/  PRMT R25, R34, 0x7632, R25 ;  /* 0x0000763222197816 */ /* 0x000fe40000000019 */
[----:B0-----:R-:W-:Y:S01]  /*7490*/  LEA.HI.X.SX32 R17, R3, R2, 0x1, P3 ;  /* 0x0000000203117211 */ /* 0x001fe200018f0eff */
[CC--:B------:R-:W-:Y:S01]  /*74a0*/  IMAD R3, R45.reuse, R0.reuse, RZ ;  /* 0x000000002d037224 */ /* 0x0c0fe200078e02ff */
[----:B------:R-:W-:Y:S01]  /*74b0*/  ISETP.LT.AND P3, PT, R45, UR15, !P0 ;  /* 0x0000000f2d007c0c */ /* 0x000fe2000c761270 */
[----:B-1----:R-:W-:Y:S01]  /*74c0*/  IMAD R23, R43, R0, RZ ;  /* 0x000000002b177224 */ /* 0x002fe200078e02ff */
[----:B------:R-:W-:Y:S01]  /*74d0*/  LOP3.LUT R27, R21, 0x40, RZ, 0xfc, !PT ;  /* 0x00000040151b7812 */ /* 0x000fe200078efcff */
[----:B------:R0:W-:Y:S01]  /*74e0*/  @P2 STG.E.U16 desc[UR18][R16.64], R19 ;  /* 0x0000001310002986 */ /* 0x0001e2000c101512 */
[----:B------:R-:W-:-:S02]  /*74f0*/  LEA R18, P2, R3, R20, 0x1 ;  /* 0x0000001403127211 */ /* 0x000fc400078408ff */
[----:B------:R-:W-:Y:S01]  /*7500*/  LOP3.LUT R26, R21, 0x44, RZ, 0xfc, !PT ;  /* 0x00000044151a7812 */ /* 0x000fe200078efcff */
[----:B------:R-:W-:Y:S01]  /*7510*/  @P4 STG.E.U16 desc[UR18][R28.64], R33 ;  /* 0x000000211c004986 */ /* 0x000fe2000c101512 */
[----:B------:R-:W-:Y:S02]  /*7520*/  ISETP.LT.AND P4, PT, R43, UR15, !P0 ;  /* 0x0000000f2b007c0c */ /* 0x000fe4000c781270 */
[----:B0-----:R-:W-:Y:S01]  /*7530*/  LEA.HI.X.SX32 R19, R3, R2, 0x1, P2 ;  /* 0x0000000203137211 */ /* 0x001fe200010f0eff */
[----:B------:R-:W-:Y:S01]  /*7540*/  IMAD R3, R41, R0, RZ ;  /* 0x0000000029037224 */ /* 0x000fe200078e02ff */
[----:B------:R-:W-:Y:S02]  /*7550*/  PRMT R17, R33, 0x7632, R17 ;  /* 0x0000763221117816 */ /* 0x000fe40000000011 */
[-C--:B------:R-:W-:Y:S02]  /*7560*/  LEA R22, P2, R23, R20.reuse, 0x1 ;  /* 0x0000001417167211 */ /* 0x080fe400078408ff */
[----:B------:R-:W-:Y:S01]  /*7570*/  LEA R16, P6, R3, R20, 0x1 ;  /* 0x0000001403107211 */ /* 0x000fe200078c08ff */
[----:B------:R0:W-:Y:S01]  /*7580*/  @P3 STG.E.U16 desc[UR18][R18.64], R17 ;  /* 0x0000001112003986 */ /* 0x0001e2000c101512 */
[----:B------:R-:W-:-:S02]  /*7590*/  LEA.HI.X.SX32 R23, R23, R2, 0x1, P2 ;  /* 0x0000000217177211 */ /* 0x000fc400010f0eff */
[----:B------:R-:W-:Y:S02]  /*75a0*/  ISETP.LT.AND P2, PT, R39, UR15, !P0 ;  /* 0x0000000f27007c0c */ /* 0x000fe4000c741270 */
[----:B------:R-:W-:Y:S01]  /*75b0*/  ISETP.LT.AND P3, PT, R24, UR15, !P0 ;  /* 0x0000000f18007c0c */ /* 0x000fe2000c761270 */
[----:B------:R1:W-:Y:S01]  /*75c0*/  @P4 STG.E.U16 desc[UR18][R22.64], R34 ;  /* 0x0000002216004986 */ /* 0x0003e2000c101512 */
[----:B0-----:R-:W-:Y:S01]  /*75d0*/  LEA.HI.X.SX32 R17, R3, R2, 0x1, P6 ;  /* 0x0000000203117211 */ /* 0x001fe200030f0eff */
[-C--:B------:R-:W-:Y:S02]  /*75e0*/  IMAD R3, R39, R0.reuse, RZ ;  /* 0x0000000027037224 */ /* 0x080fe400078e02ff */
[----:B------:R-:W-:Y:S02]  /*75f0*/  IMAD R19, R37, R0, RZ ;  /* 0x0000000025137224 */ /* 0x000fe400078e02ff */
[----:B------:R0:W-:Y:S01]  /*7600*/  @P5 STG.E.U16 desc[UR18][R16.64], R25 ;  /* 0x0000001910005986 */ /* 0x0001e2000c101512 */
[----:B------:R-:W-:-:S02]  /*7610*/  LEA R24, P4, R3, R20, 0x1 ;  /* 0x0000001403187211 */ /* 0x000fc400078808ff */
[----:B------:R-:W-:Y:S02]  /*7620*/  ISETP.LT.AND P5, PT, R37, UR15, !P0 ;  /* 0x0000000f25007c0c */ /* 0x000fe4000c7a1270 */
[----:B------:R-:W-:Y:S02]  /*7630*/  LEA R18, P6, R19, R20, 0x1 ;  /* 0x0000001413127211 */ /* 0x000fe400078c08ff */
[----:B-1----:R-:W-:Y:S02]  /*7640*/  LOP3.LUT R22, R21, 0x46, RZ, 0xfc, !PT ;  /* 0x0000004615167812 */ /* 0x002fe400078efcff */
[-C--:B------:R-:W-:Y:S02]  /*7650*/  LEA.HI.X.SX32 R19, R19, R2.reuse, 0x1, P6 ;  /* 0x0000000213137211 */ /* 0x080fe400030f0eff */
[----:B0-----:R-:W-:Y:S01]  /*7660*/  LEA.HI.X.SX32 R25, R3, R2, 0x1, P4 ;  /* 0x0000000203197211 */ /* 0x001fe200020f0eff */
[C---:B------:R-:W-:Y:S01]  /*7670*/  IMAD R3, R27.reuse, R0, RZ ;  /* 0x000000001b037224 */ /* 0x040fe200078e02ff */
[----:B------:R-:W-:-:S03]  /*7680*/  ISETP.LT.AND P4, PT, R27, UR15, !P0 ;  /* 0x0000000f1b007c0c */ /* 0x000fc6000c781270 */
[----:B------:R0:W-:Y:S01]  /*7690*/  @P2 STG.E.U16 desc[UR18][R24.64], R35 ;  /* 0x0000002318002986 */ /* 0x0001e2000c101512 */
[C---:B------:R-:W-:Y:S01]  /*76a0*/  LEA R16, P6, R3.reuse, R20, 0x1 ;  /* 0x0000001403107211 */ /* 0x040fe200078c08ff */
[----:B------:R-:W-:Y:S01]  /*76b0*/  IMAD R23, R0, 0x2, R3 ;  /* 0x0000000200177824 */ /* 0x000fe200078e0203 */
[----:B------:R-:W-:Y:S02]  /*76c0*/  ISETP.LT.AND P2, PT, R26, UR15, !P0 ;  /* 0x0000000f1a007c0c */ /* 0x000fe4000c741270 */
[----:B------:R-:W-:Y:S01]  /*76d0*/  LEA.HI.X.SX32 R17, R3, R2, 0x1, P6 ;  /* 0x0000000203117211 */ /* 0x000fe200030f0eff */
[----:B------:R-:W-:Y:S01]  /*76e0*/  IMAD R3, R0, 0x2, R23 ;  /* 0x0000000200037824 */ /* 0x000fe200078e0217 */
[----:B------:R-:W-:Y:S02]  /*76f0*/  LOP3.LUT R26, R21, 0x4a, RZ, 0xfc, !PT ;  /* 0x0000004a151a7812 */ /* 0x000fe400078efcff */
[----:B0-----:R-:W-:Y:S02]  /*7700*/  PRMT R25, R35, 0x7632, R25 ;  /* 0x0000763223197816 */ /* 0x001fe40000000019 */
[----:B------:R-:W-:-:S03]  /*7710*/  LOP3.LUT R24, R21, 0x48, RZ, 0xfc, !PT ;  /* 0x0000004815187812 */ /* 0x000fc600078efcff */
[----:B------:R0:W-:Y:S01]  /*7720*/  @P5 STG.E.U16 desc[UR18][R18.64], R25 ;  /* 0x0000001912005986 */ /* 0x0001e2000c101512 */
[----:B------:R-:W-:Y:S02]  /*7730*/  ISETP.LT.AND P5, PT, R22, UR15, !P0 ;  /* 0x0000000f16007c0c */ /* 0x000fe4000c7a1270 */
[C---:B------:R-:W-:Y:S01]  /*7740*/  LEA R22, P6, R23.reuse, R20, 0x1 ;  /* 0x0000001417167211 */ /* 0x040fe200078c08ff */
[----:B------:R1:W-:Y:S01]  /*7750*/  @P4 STG.E.U16 desc[UR18][R16.64], R12 ;  /* 0x0000000c10004986 */ /* 0x0003e2000c101512 */
[----:B------:R-:W-:Y:S02]  /*7760*/  ISETP.LT.AND P4, PT, R24, UR15, !P0 ;  /* 0x0000000f18007c0c */ /* 0x000fe4000c781270 */
[----:B------:R-:W-:Y:S02]  /*7770*/  LEA.HI.X.SX32 R23, R23, R2, 0x1, P6 ;  /* 0x0000000217177211 */ /* 0x000fe400030f0eff */
[----:B------:R-:W-:Y:S01]  /*7780*/  LEA R24, P6, R3, R20, 0x1 ;  /* 0x0000001403187211 */ /* 0x000fe200078c08ff */
[----:B0-----:R-:W-:-:S03]  /*7790*/  IMAD R19, R0, 0x2, R3 ;  /* 0x0000000200137824 */ /* 0x001fc600078e0203 */
[----:B------:R-:W-:Y:S02]  /*77a0*/  LEA.HI.X.SX32 R25, R3, R2, 0x1, P6 ;  /* 0x0000000203197211 */ /* 0x000fe400030f0eff */
[----:B-1----:R-:W-:Y:S01]  /*77b0*/  PRMT R17, R12, 0x7632, R17 ;  /* 0x000076320c117816 */ /* 0x002fe20000000011 */
[----:B------:R-:W-:Y:S01]  /*77c0*/  IMAD R3, R0, 0x2, R19 ;  /* 0x0000000200037824 */ /* 0x000fe200078e0213 */
[----:B------:R-:W-:Y:S02]  /*77d0*/  LEA R16, P6, R19, R20, 0x1 ;  /* 0x0000001413107211 */ /* 0x000fe400078c08ff */
[----:B------:R-:W-:Y:S01]  /*77e0*/  LOP3.LUT R12, R21, 0x4c, RZ, 0xfc, !PT ;  /* 0x0000004c150c7812 */ /* 0x000fe200078efcff */
[----:B------:R0:W-:Y:S01]  /*77f0*/  @P3 STG.E.U16 desc[UR18][R22.64], R17 ;  /* 0x0000001116003986 */ /* 0x0001e2000c101512 */
[----:B------:R-:W-:-:S03]  /*7800*/  ISETP.LT.AND P3, PT, R26, UR15, !P0 ;  /* 0x0000000f1a007c0c */ /* 0x000fc6000c761270 */
[----:B------:R1:W-:Y:S01]  /*7810*/  @P2 STG.E.U16 desc[UR18][R24.64], R13 ;  /* 0x0000000d18002986 */ /* 0x0003e2000c101512 */
[----:B------:R-:W-:Y:S02]  /*7820*/  ISETP.LT.AND P2, PT, R12, UR15, !P0 ;  /* 0x0000000f0c007c0c */ /* 0x000fe4000c741270 */
[----:B------:R-:W-:Y:S02]  /*7830*/  LOP3.LUT R12, R21, 0x4e, RZ, 0xfc, !PT ;  /* 0x0000004e150c7812 */ /* 0x000fe400078efcff */
[----:B0-----:R-:W-:Y:S01]  /*7840*/  LEA.HI.X.SX32 R17, R19, R2, 0x1, P6 ;  /* 0x0000000213117211 */ /* 0x001fe200030f0eff */
[C---:B------:R-:W-:Y:S01]  /*7850*/  IMAD R23, R0.reuse, 0x2, R3 ;  /* 0x0000000200177824 */ /* 0x040fe200078e0203 */
[----:B------:R-:W-:Y:S02]  /*7860*/  LEA R18, P6, R3, R20, 0x1 ;  /* 0x0000001403127211 */ /* 0x000fe400078c08ff */
[----:B-1----:R-:W-:Y:S02]  /*7870*/  PRMT R25, R13, 0x7632, R25 ;  /* 0x000076320d197816 */ /* 0x002fe40000000019 */
[----:B------:R-:W-:Y:S01]  /*7880*/  LEA.HI.X.SX32 R19, R3, R2, 0x1, P6 ;  /* 0x0000000203137211 */ /* 0x000fe200030f0eff */
[----:B------:R-:W-:Y:S01]  /*7890*/  IMAD R3, R0, 0x2, R23 ;  /* 0x0000000200037824 */ /* 0x000fe200078e0217 */
[----:B------:R-:W-:Y:S01]  /*78a0*/  LEA R22, P6, R23, R20, 0x1 ;  /* 0x0000001417167211 */ /* 0x000fe200078c08ff */
[----:B------:R0:W-:Y:S01]  /*78b0*/  @P5 STG.E.U16 desc[UR18][R16.64], R25 ;  /* 0x0000001910005986 */ /* 0x0001e2000c101512 */
[----:B------:R-:W-:-:S02]  /*78c0*/  ISETP.LT.AND P5, PT, R12, UR15, !P0 ;  /* 0x0000000f0c007c0c */ /* 0x000fc4000c7a1270 */
[----:B------:R-:W-:Y:S01]  /*78d0*/  LOP3.LUT R12, R21, 0x50, RZ, 0xfc, !PT ;  /* 0x00000050150c7812 */ /* 0x000fe200078efcff */
[----:B------:R1:W-:Y:S01]  /*78e0*/  @P4 STG.E.U16 desc[UR18][R18.64], R14 ;  /* 0x0000000e12004986 */ /* 0x0003e2000c101512 */
[----:B------:R-:W-:Y:S02]  /*78f0*/  LEA.HI.X.SX32 R23, R23, R2, 0x1, P6 ;  /* 0x0000000217177211 */ /* 0x000fe400030f0eff */
[----:B------:R-:W-:Y:S02]  /*7900*/  PRMT R13, R14, 0x7632, R13 ;  /* 0x000076320e0d7816 */ /* 0x000fe4000000000d */
[----:B------:R-:W-:Y:S02]  /*7910*/  ISETP.LT.AND P4, PT, R12, UR15, !P0 ;  /* 0x0000000f0c007c0c */ /* 0x000fe4000c781270 */
[----:B------:R-:W-:Y:S01]  /*7920*/  LEA R12, P6, R3, R20, 0x1 ;  /* 0x00000014030c7211 */ /* 0x000fe200078c08ff */
[----:B0-----:R-:W-:Y:S01]  /*7930*/  IMAD R17, R0, 0x2, R3 ;  /* 0x0000000200117824 */ /* 0x001fe200078e0203 */
[----:B------:R0:W-:Y:S01]  /*7940*/  @P3 STG.E.U16 desc[UR18][R22.64], R13 ;  /* 0x0000000d16003986 */ /* 0x0001e2000c101512 */
[----:B------:R-:W-:-:S02]  /*7950*/  LOP3.LUT R24, R21, 0x52, RZ, 0xfc, !PT ;  /* 0x0000005215187812 */ /* 0x000fc400078efcff */
[----:B-1----:R-:W-:Y:S02]  /*7960*/  LOP3.LUT R14, R21, 0x54, RZ, 0xfc, !PT ;  /* 0x00000054150e7812 */ /* 0x002fe400078efcff */
[----:B------:R-:W-:Y:S02]  /*7970*/  ISETP.LT.AND P3, PT, R24, UR15, !P0 ;  /* 0x0000000f18007c0c */ /* 0x000fe4000c761270 */
[----:B0-----:R-:W-:Y:S01]  /*7980*/  LEA.HI.X.SX32 R13, R3, R2, 0x1, P6 ;  /* 0x00000002030d7211 */ /* 0x001fe200030f0eff */
[----:B------:R-:W-:Y:S01]  /*7990*/  IMAD R3, R0, 0x2, R17 ;  /* 0x0000000200037824 */ /* 0x000fe200078e0211 */
[----:B------:R-:W-:-:S03]  /*79a0*/  LEA R16, P6, R17, R20, 0x1 ;  /* 0x0000001411107211 */ /* 0x000fc600078c08ff */
[----:B------:R-:W-:Y:S01]  /*79b0*/  IMAD R23, R0, 0x2, R3 ;  /* 0x0000000200177824 */ /* 0x000fe200078e0203 */
[----:B------:R-:W-:Y:S01]  /*79c0*/  LEA.HI.X.SX32 R17, R17, R2, 0x1, P6 ;  /* 0x0000000211117211 */ /* 0x000fe200030f0eff */
[----:B------:R0:W-:Y:S01]  /*79d0*/  @P2 STG.E.U16 desc[UR18][R12.64], R15 ;  /* 0x0000000f0c002986 */ /* 0x0001e2000c101512 */
[C---:B------:R-:W-:Y:S02]  /*79e0*/  LEA R18, P6, R3.reuse, R20, 0x1 ;  /* 0x0000001403127211 */ /* 0x040fe400078c08ff */
[----:B------:R-:W-:Y:S02]  /*79f0*/  ISETP.LT.AND P2, PT, R14, UR15, !P0 ;  /* 0x0000000f0e007c0c */ /* 0x000fe4000c741270 */
[----:B------:R-:W-:Y:S01]  /*7a00*/  LEA.HI.X.SX32 R19, R3, R2, 0x1, P6 ;  /* 0x0000000203137211 */ /* 0x000fe200030f0eff */
[----:B------:R-:W-:Y:S01]  /*7a10*/  IMAD R3, R0, 0x2, R23 ;  /* 0x0000000200037824 */ /* 0x000fe200078e0217 */
[----:B------:R-:W-:Y:S02]  /*7a20*/  LEA R22, P6, R23, R20, 0x1 ;  /* 0x0000001417167211 */ /* 0x000fe400078c08ff */
[----:B------:R-:W-:-:S02]  /*7a30*/  LOP3.LUT R14, R21, 0x56, RZ, 0xfc, !PT ;  /* 0x00000056150e7812 */ /* 0x000fc400078efcff */
[----:B------:R-:W-:Y:S02]  /*7a40*/  LEA.HI.X.SX32 R23, R23, R2, 0x1, P6 ;  /* 0x0000000217177211 */ /* 0x000fe400030f0eff */
[----:B0-----:R-:W-:Y:S01]  /*7a50*/  PRMT R13, R15, 0x7632, R13 ;  /* 0x000076320f0d7816 */ /* 0x001fe2000000000d */
[----:B------:R-:W-:Y:S01]  /*7a60*/  IMAD R15, R0, 0x2, R3 ;  /* 0x00000002000f7824 */ /* 0x000fe200078e0203 */
[----:B------:R-:W-:-:S03]  /*7a70*/  LOP3.LUT R12, R21, 0x58, RZ, 0xfc, !PT ;  /* 0x00000058150c7812 */ /* 0x000fc600078efcff */
[----:B------:R0:W-:Y:S01]  /*7a80*/  @P5 STG.E.U16 desc[UR18][R16.64], R13 ;  /* 0x0000000d10005986 */ /* 0x0001e2000c101512 */
[----:B------:R-:W-:Y:S02]  /*7a90*/  ISETP.LT.AND P5, PT, R14, UR15, !P0 ;  /* 0x0000000f0e007c0c */ /* 0x000fe4000c7a1270 */
[----:B------:R-:W-:Y:S01]  /*7aa0*/  LOP3.LUT R14, R21, 0x5a, RZ, 0xfc, !PT ;  /* 0x0000005a150e7812 */ /* 0x000fe200078efcff */
[----:B------:R1:W-:Y:S01]  /*7ab0*/  @P4 STG.E.U16 desc[UR18][R18.64], R8 ;  /* 0x0000000812004986 */ /* 0x0003e2000c101512 */
[----:B------:R-:W-:Y:S02]  /*7ac0*/  ISETP.LT.AND P4, PT, R12, UR15, !P0 ;  /* 0x0000000f0c007c0c */ /* 0x000fe4000c781270 */
[C---:B------:R-:W-:Y:S02]  /*7ad0*/  LEA R12, P6, R3.reuse, R20, 0x1 ;  /* 0x00000014030c7211 */ /* 0x040fe400078c08ff */
[----:B0-----:R-:W-:Y:S02]  /*7ae0*/  PRMT R17, R8, 0x7632, R17 ;  /* 0x0000763208117816 */ /* 0x001fe40000000011 */
[----:B------:R-:W-:Y:S01]  /*7af0*/  LEA.HI.X.SX32 R13, R3, R2, 0x1, P6 ;  /* 0x00000002030d7211 */ /* 0x000fe200030f0eff */
[----:B------:R-:W-:Y:S01]  /*7b00*/  IMAD R3, R0, 0x2, R15 ;  /* 0x0000000200037824 */ /* 0x000fe200078e020f */
[----:B-1----:R-:W-:Y:S01]  /*7b10*/  LOP3.LUT R8, R21, 0x5c, RZ, 0xfc, !PT ;  /* 0x0000005c15087812 */ /* 0x002fe200078efcff */
[----:B------:R0:W-:Y:S01]  /*7b20*/  @P3 STG.E.U16 desc[UR18][R22.64], R17 ;  /* 0x0000001116003986 */ /* 0x0001e2000c101512 */
[----:B------:R-:W-:Y:S01]  /*7b30*/  ISETP.LT.AND P3, PT, R14, UR15, !P0 ;  /* 0x0000000f0e007c0c */ /* 0x000fe2000c761270 */
[----:B------:R-:W-:Y:S01]  /*7b40*/  IMAD R19, R0, 0x2, R3 ;  /* 0x0000000200137824 */ /* 0x000fe200078e0203 */
[----:B------:R-:W-:Y:S01]  /*7b50*/  LEA R14, P6, R15, R20, 0x1 ;  /* 0x000000140f0e7211 */ /* 0x000fe200078c08ff */
[----:B------:R1:W-:Y:S01]  /*7b60*/  @P2 STG.E.U16 desc[UR18][R12.64], R9 ;  /* 0x000000090c002986 */ /* 0x0003e2000c101512 */
[----:B------:R-:W-:-:S02]  /*7b70*/  ISETP.LT.AND P2, PT, R8, UR15, !P0 ;  /* 0x0000000f08007c0c */ /* 0x000fc4000c741270 */
[----:B------:R-:W-:Y:S02]  /*7b80*/  LEA.HI.X.SX32 R15, R15, R2, 0x1, P6 ;  /* 0x000000020f0f7211 */ /* 0x000fe400030f0eff */
[----:B------:R-:W-:Y:S02]  /*7b90*/  LEA R16, P6, R3, R20, 0x1 ;  /* 0x0000001403107211 */ /* 0x000fe400078c08ff */
[----:B------:R-:W-:Y:S02]  /*7ba0*/  LOP3.LUT R8, R21, 0x5e, RZ, 0xfc, !PT ;  /* 0x0000005e15087812 */ /* 0x000fe400078efcff */
[----:B0-----:R-:W-:Y:S01]  /*7bb0*/  LEA.HI.X.SX32 R17, R3, R2, 0x1, P6 ;  /* 0x0000000203117211 */ /* 0x001fe200030f0eff */
[----:B------:R-:W-:Y:S01]  /*7bc0*/  IMAD R3, R0, 0x2, R19 ;  /* 0x0000000200037824 */ /* 0x000fe200078e0213 */
[----:B------:R-:W-:Y:S02]  /*7bd0*/  LEA R18, P6, R19, R20, 0x1 ;  /* 0x0000001413127211 */ /* 0x000fe400078c08ff */
[----:B-1----:R-:W-:-:S02]  /*7be0*/  PRMT R13, R9, 0x7632, R13 ;  /* 0x00007632090d7816 */ /* 0x002fc4000000000d */
[----:B------:R-:W-:Y:S02]  /*7bf0*/  LEA.HI.X.SX32 R19, R19, R2, 0x1, P6 ;  /* 0x0000000213137211 */ /* 0x000fe400030f0eff */
[----:B------:R-:W-:Y:S01]  /*7c00*/  PRMT R9, R10, 0x7632, R9 ;  /* 0x000076320a097816 */ /* 0x000fe20000000009 */
[----:B------:R0:W-:Y:S01]  /*7c10*/  @P5 STG.E.U16 desc[UR18][R14.64], R13 ;  /* 0x0000000d0e005986 */ /* 0x0001e2000c101512 */
[----:B------:R-:W-:Y:S02]  /*7c20*/  ISETP.LT.AND P5, PT, R8, UR15, !P0 ;  /* 0x0000000f08007c0c */ /* 0x000fe4000c7a1270 */
[C---:B------:R-:W-:Y:S01]  /*7c30*/  LOP3.LUT R8, R21.reuse, 0x60, RZ, 0xfc, !PT ;  /* 0x0000006015087812 */ /* 0x040fe200078efcff */
[----:B------:R1:W-:Y:S01]  /*7c40*/  @P4 STG.E.U16 desc[UR18][R16.64], R10 ;  /* 0x0000000a10004986 */ /* 0x0003e2000c101512 */
[----:B------:R-:W-:Y:S02]  /*7c50*/  LOP3.LUT R12, R21, 0x62, RZ, 0xfc, !PT ;  /* 0x00000062150c7812 */ /* 0x000fe400078efcff */
[----:B------:R-:W-:Y:S01]  /*7c60*/  ISETP.LT.AND P4, PT, R8, UR15, !P0 ;  /* 0x0000000f08007c0c */ /* 0x000fe2000c781270 */
[----:B------:R3:W-:Y:S01]  /*7c70*/  @P3 STG.E.U16 desc[UR18][R18.64], R9 ;  /* 0x0000000912003986 */ /* 0x0007e2000c101512 */
[----:B------:R-:W-:-:S02]  /*7c80*/  LEA R8, P6, R3, R20, 0x1 ;  /* 0x0000001403087211 */ /* 0x000fc400078c08ff */
[----:B------:R-:W-:Y:S01]  /*7c90*/  ISETP.LT.AND P3, PT, R12, UR15, !P0 ;  /* 0x0000000f0c007c0c */ /* 0x000fe2000c761270 */
[C---:B0-----:R-:W-:Y:S01]  /*7ca0*/  IMAD R13, R0.reuse, 0x2, R3 ;  /* 0x00000002000d7824 */ /* 0x041fe200078e0203 */
[----:B-1----:R-:W-:Y:S02]  /*7cb0*/  LOP3.LUT R10, R21, 0x64, RZ, 0xfc, !PT ;  /* 0x00000064150a7812 */ /* 0x002fe400078efcff */
[----:B---3--:R-:W-:Y:S01]  /*7cc0*/  LEA.HI.X.SX32 R9, R3, R2, 0x1, P6 ;  /* 0x0000000203097211 */ /* 0x008fe200030f0eff */
[C---:B------:R-:W-:Y:S01]  /*7cd0*/  IMAD R3, R0.reuse, 0x2, R13 ;  /* 0x0000000200037824 */ /* 0x040fe200078e020d */
[----:B------:R-:W-:Y:S02]  /*7ce0*/  LEA R12, P6, R13, R20, 0x1 ;  /* 0x000000140d0c7211 */ /* 0x000fe400078c08ff */
[----:B------:R-:W-:Y:S01]  /*7cf0*/  PRMT R18, R11, 0x7632, R18 ;  /* 0x000076320b127816 */ /* 0x000fe20000000012 */
[----:B------:R-:W-:Y:S01]  /*7d00*/  IMAD R17, R0, 0x2, R3 ;  /* 0x0000000200117824 */ /* 0x000fe200078e0203 */
[----:B------:R-:W-:Y:S01]  /*7d10*/  LEA.HI.X.SX32 R13, R13, R2, 0x1, P6 ;  /* 0x000000020d0d7211 */ /* 0x000fe200030f0eff */
[----:B------:R0:W-:Y:S01]  /*7d20*/  @P2 STG.E.U16 desc[UR18][R8.64], R11 ;  /* 0x0000000b08002986 */ /* 0x0001e2000c101512 */
[----:B------:R-:W-:-:S02]  /*7d30*/  LEA R14, P6, R3, R20, 0x1 ;  /* 0x00000014030e7211 */ /* 0x000fc400078c08ff */
[----:B------:R-:W-:Y:S01]  /*7d40*/  ISETP.LT.AND P2, PT, R10, UR15, !P0 ;  /* 0x0000000f0a007c0c */ /* 0x000fe2000c741270 */
[----:B------:R-:W-:Y:S01]  /*7d50*/  @P5 STG.E.U16 desc[UR18][R12.64], R18 ;  /* 0x000000120c005986 */ /* 0x000fe2000c101512 */
[----:B------:R-:W-:Y:S01]  /*7d60*/  LEA.HI.X.SX32 R15, R3, R2, 0x1, P6 ;  /* 0x00000002030f7211 */ /* 0x000fe200030f0eff */
[----:B------:R-:W-:Y:S01]  /*7d70*/  IMAD R3, R0, 0x2, R17 ;  /* 0x0000000200037824 */ /* 0x000fe200078e0211 */
[----:B------:R-:W-:Y:S02]  /*7d80*/  LEA R16, P6, R17, R20, 0x1 ;  /* 0x0000001411107211 */ /* 0x000fe400078c08ff */
[----:B------:R-:W-:Y:S01]  /*7d90*/  LOP3.LUT R10, R21, 0x66, RZ, 0xfc, !PT ;  /* 0x00000066150a7812 */ /* 0x000fe200078efcff */
[----:B------:R1:W-:Y:S01]  /*7da0*/  @P4 STG.E.U16 desc[UR18][R14.64], R4 ;  /* 0x000000040e004986 */ /* 0x0003e2000c101512 */
[----:B------:R-:W-:Y:S02]  /*7db0*/  LEA.HI.X.SX32 R17, R17, R2, 0x1, P6 ;  /* 0x0000000211117211 */ /* 0x000fe400030f0eff */
[----:B0-----:R-:W-:-:S02]  /*7dc0*/  LOP3.LUT R9, R21, 0x68, RZ, 0xfc, !PT ;  /* 0x0000006815097812 */ /* 0x001fc400078efcff */
[----:B------:R-:W-:Y:S02]  /*7dd0*/  LEA R8, P6, R3, R20, 0x1 ;  /* 0x0000001403087211 */ /* 0x000fe400078c08ff */
[----:B------:R-:W-:Y:S02]  /*7de0*/  PRMT R11, R4, 0x7632, R11 ;  /* 0x00007632040b7816 */ /* 0x000fe4000000000b */
[----:B------:R-:W-:Y:S02]  /*7df0*/  ISETP.LT.AND P4, PT, R9, UR15, !P0 ;  /* 0x0000000f09007c0c */ /* 0x000fe4000c781270 */
[----:B------:R-:W-:Y:S01]  /*7e00*/  ISETP.LT.AND P5, PT, R10, UR15, !P0 ;  /* 0x0000000f0a007c0c */ /* 0x000fe2000c7a1270 */
[----:B------:R0:W-:Y:S01]  /*7e10*/  @P3 STG.E.U16 desc[UR18][R16.64], R11 ;  /* 0x0000000b10003986 */ /* 0x0001e2000c101512 */
[----:B------:R-:W-:Y:S01]  /*7e20*/  LEA.HI.X.SX32 R9, R3, R2, 0x1, P6 ;  /* 0x0000000203097211 */ /* 0x000fe200030f0eff */
[----:B------:R-:W-:Y:S01]  /*7e30*/  IMAD R3, R0, 0x2, R3 ;  /* 0x0000000200037824 */ /* 0x000fe200078e0203 */
[----:B------:R-:W-:-:S02]  /*7e40*/  LOP3.LUT R10, R21, 0x6a, RZ, 0xfc, !PT ;  /* 0x0000006a150a7812 */ /* 0x000fc400078efcff */
[----:B-1----:R-:W-:Y:S01]  /*7e50*/  LOP3.LUT R4, R21, 0x6c, RZ, 0xfc, !PT ;  /* 0x0000006c15047812 */ /* 0x002fe200078efcff */
[----:B------:R-:W-:Y:S01]  /*7e60*/  IMAD R13, R0, 0x2, R3 ;  /* 0x00000002000d7824 */ /* 0x000fe200078e0203 */
[----:B------:R-:W-:Y:S01]  /*7e70*/  ISETP.LT.AND P3, PT, R10, UR15, !P0 ;  /* 0x0000000f0a007c0c */ /* 0x000fe2000c761270 */
[----:B------:R1:W-:Y:S01]  /*7e80*/  @P2 STG.E.U16 desc[UR18][R8.64], R5 ;  /* 0x0000000508002986 */ /* 0x0003e2000c101512 */
[----:B------:R-:W-:Y:S02]  /*7e90*/  LEA R10, P6, R3, R20, 0x1 ;  /* 0x00000014030a7211 */ /* 0x000fe400078c08ff */
[----:B------:R-:W-:Y:S02]  /*7ea0*/  PRMT R15, R5, 0x7632, R15 ;  /* 0x00007632050f7816 */ /* 0x000fe4000000000f */
[----:B0-----:R-:W-:Y:S01]  /*7eb0*/  LEA.HI.X.SX32 R11, R3, R2, 0x1, P6 ;  /* 0x00000002030b7211 */ /* 0x001fe200030f0eff */
[----:B------:R-:W-:Y:S01]  /*7ec0*/  IMAD R3, R0, 0x2, R13 ;  /* 0x0000000200037824 */ /* 0x000fe200078e020d */
[----:B------:R-:W-:-:S02]  /*7ed0*/  ISETP.LT.AND P2, PT, R4, UR15, !P0 ;  /* 0x0000000f04007c0c */ /* 0x000fc4000c741270 */
[----:B------:R-:W-:Y:S01]  /*7ee0*/  LEA R12, P6, R13, R20, 0x1 ;  /* 0x000000140d0c7211 */ /* 0x000fe200078c08ff */
[----:B------:R0:W-:Y:S01]  /*7ef0*/  @P5 STG.E.U16 desc[UR18][R10.64], R15 ;  /* 0x0000000f0a005986 */ /* 0x0001e2000c101512 */
[----:B------:R-:W-:Y:S01]  /*7f00*/  LOP3.LUT R4, R21, 0x6e, RZ, 0xfc, !PT ;  /* 0x0000006e15047812 */ /* 0x000fe200078efcff */
[----:B-1----:R-:W-:Y:S01]  /*7f10*/  IMAD R9, R0, 0x2, R3 ;  /* 0x0000000200097824 */ /* 0x002fe200078e0203 */
[----:B------:R-:W-:Y:S02]  /*7f20*/  LEA.HI.X.SX32 R13, R13, R2, 0x1, P6 ;  /* 0x000000020d0d7211 */ /* 0x000fe400030f0eff */
[----:B------:R-:W-:Y:S02]  /*7f30*/  ISETP.LT.AND P5, PT, R4, UR15, !P0 ;  /* 0x0000000f04007c0c */ /* 0x000fe4000c7a1270 */
[----:B------:R-:W-:Y:S01]  /*7f40*/  LEA R4, P6, R3, R20, 0x1 ;  /* 0x0000001403047211 */ /* 0x000fe200078c08ff */
[----:B------:R1:W-:Y:S01]  /*7f50*/  @P4 STG.E.U16 desc[UR18][R12.64], R6 ;  /* 0x000000060c004986 */ /* 0x0003e2000c101512 */
[----:B------:R-:W-:-:S02]  /*7f60*/  LOP3.LUT R8, R21, 0x70, RZ, 0xfc, !PT ;  /* 0x0000007015087812 */ /* 0x000fc400078efcff */
[----:B------:R-:W-:Y:S01]  /*7f70*/  LEA.HI.X.SX32 R5, R3, R2, 0x1, P6 ;  /* 0x0000000203057211 */ /* 0x000fe200030f0eff */
[----:B------:R-:W-:Y:S01]  /*7f80*/  IMAD R3, R0, 0x2, R9 ;  /* 0x0000000200037824 */ /* 0x000fe200078e0209 */
[----:B------:R-:W-:Y:S02]  /*7f90*/  ISETP.LT.AND P4, PT, R8, UR15, !P0 ;  /* 0x0000000f08007c0c */ /* 0x000fe4000c781270 */
[C---:B------:R-:W-:Y:S02]  /*7fa0*/  LEA R8, P6, R9.reuse, R20, 0x1 ;  /* 0x0000001409087211 */ /* 0x040fe400078c08ff */
[----:B0-----:R-:W-:Y:S02]  /*7fb0*/  PRMT R11, R6, 0x7632, R11 ;  /* 0x00007632060b7816 */ /* 0x001fe4000000000b */
[----:B------:R-:W-:Y:S01]  /*7fc0*/  LEA.HI.X.SX32 R9, R9, R2, 0x1, P6 ;  /* 0x0000000209097211 */ /* 0x000fe200030f0eff */
[----:B-1----:R-:W-:Y:S01]  /*7fd0*/  IMAD R13, R0, 0x2, R3 ;  /* 0x00000002000d7824 */ /* 0x002fe200078e0203 */
[----:B------:R-:W-:Y:S01]  /*7fe0*/  LEA R10, P6, R3, R20, 0x1 ;  /* 0x00000014030a7211 */ /* 0x000fe200078c08ff */
[----:B------:R0:W-:Y:S01]  /*7ff0*/  @P3 STG.E.U16 desc[UR18][R4.64], R11 ;  /* 0x0000000b04003986 */ /* 0x0001e2000c101512 */
[----:B------:R-:W-:-:S02]  /*8000*/  LOP3.LUT R6, R21, 0x74, RZ, 0xfc, !PT ;  /* 0x0000007415067812 */ /* 0x000fc400078efcff */
[C---:B------:R-:W-:Y:S01]  /*8010*/  LOP3.LUT R14, R21.reuse, 0x72, RZ, 0xfc, !PT ;  /* 0x00000072150e7812 */ /* 0x040fe200078efcff */
[----:B------:R1:W-:Y:S01]  /*8020*/  @P2 STG.E.U16 desc[UR18][R8.64], R7 ;  /* 0x0000000708002986 */ /* 0x0003e2000c101512 */
[----:B------:R-:W-:Y:S02]  /*8030*/  ISETP.LT.AND P2, PT, R6, UR15, !P0 ;  /* 0x0000000f06007c0c */ /* 0x000fe4000c741270 */
[C---:B------:R-:W-:Y:S02]  /*8040*/  LOP3.LUT R6, R21.reuse, 0x76, RZ, 0xfc, !PT ;  /* 0x0000007615067812 */ /* 0x040fe400078efcff */
[----:B------:R-:W-:Y:S02]  /*8050*/  ISETP.LT.AND P3, PT, R14, UR15, !P0 ;  /* 0x0000000f0e007c0c */ /* 0x000fe4000c761270 */
[----:B------:R-:W-:Y:S02]  /*8060*/  LOP3.LUT R14, R21, 0x7c, RZ, 0xfc, !PT ;  /* 0x0000007c150e7812 */ /* 0x000fe400078efcff */
[----:B0-----:R-:W-:-:S02]  /*8070*/  PRMT R5, R7, 0x7632, R5 ;  /* 0x0000763207057816 */ /* 0x001fc40000000005 */
[----:B------:R-:W-:Y:S01]  /*8080*/  LEA.HI.X.SX32 R11, R3, R2, 0x1, P6 ;  /* 0x00000002030b7211 */ /* 0x000fe200030f0eff */
[----:B------:R-:W-:Y:S01]  /*8090*/  IMAD R3, R0, 0x2, R13 ;  /* 0x0000000200037824 */ /* 0x000fe200078e020d */
[----:B------:R-:W-:Y:S02]  /*80a0*/  LEA R4, P6, R13, R20, 0x1 ;  /* 0x000000140d047211 */ /* 0x000fe400078c08ff */
[C---:B-1----:R-:W-:Y:S01]  /*80b0*/  LOP3.LUT R8, R21.reuse, 0x7a, RZ, 0xfc, !PT ;  /* 0x0000007a15087812 */ /* 0x042fe200078efcff */
[----:B------:R0:W-:Y:S01]  /*80c0*/  @P5 STG.E.U16 desc[UR18][R10.64], R5 ;  /* 0x000000050a005986 */ /* 0x0001e2000c101512 */
[----:B------:R-:W-:Y:S01]  /*80d0*/  ISETP.LT.AND P5, PT, R6, UR15, !P0 ;  /* 0x0000000f06007c0c */ /* 0x000fe2000c7a1270 */
[----:B------:R-:W-:Y:S01]  /*80e0*/  IMAD R15, R0, 0x2, R3 ;  /* 0x00000002000f7824 */ /* 0x000fe200078e0203 */
[C---:B------:R-:W-:Y:S02]  /*80f0*/  LOP3.LUT R6, R21.reuse, 0x78, RZ, 0xfc, !PT ;  /* 0x0000007815067812 */ /* 0x040fe400078efcff */
[----:B------:R-:W-:-:S02]  /*8100*/  LOP3.LUT R21, R21, 0x7e, RZ, 0xfc, !PT ;  /* 0x0000007e15157812 */ /* 0x000fc400078efcff */
[----:B0-----:R-:W-:Y:S02]  /*8110*/  LEA.HI.X.SX32 R5, R13, R2, 0x1, P6 ;  /* 0x000000020d057211 */ /* 0x001fe400030f0eff */
[----:B------:R-:W-:-:S03]  /*8120*/  LEA R12, P6, R3, R20, 0x1 ;  /* 0x00000014030c7211 */ /* 0x000fc600078c08ff */
[----:B--2---:R0:W-:Y:S01]  /*8130*/  @P4 STG.E.U16 desc[UR18][R4.64], R68 ;  /* 0x0000004404004986 */ /* 0x0041e2000c101512 */
[----:B------:R-:W-:Y:S02]  /*8140*/  ISETP.LT.AND P4, PT, R6, UR15, !P0 ;  /* 0x0000000f06007c0c */ /* 0x000fe4000c781270 */
[----:B------:R-:W-:Y:S01]  /*8150*/  LEA.HI.X.SX32 R13, R3, R2, 0x1, P6 ;  /* 0x00000002030d7211 */ /* 0x000fe200030f0eff */
[----:B------:R-:W-:Y:S01]  /*8160*/  IMAD R3, R0, 0x2, R15 ;  /* 0x0000000200037824 */ /* 0x000fe200078e020f */
[----:B------:R-:W-:-:S03]  /*8170*/  LEA R6, P6, R15, R20, 0x1 ;  /* 0x000000140f067211 */ /* 0x000fc600078c08ff */
[----:B------:R-:W-:Y:S01]  /*8180*/  IMAD R9, R0, 0x2, R3 ;  /* 0x0000000200097824 */ /* 0x000fe200078e0203 */
[----:B------:R-:W-:Y:S02]  /*8190*/  LEA.HI.X.SX32 R7, R15, R2, 0x1, P6 ;  /* 0x000000020f077211 */ /* 0x000fe400030f0eff */
[----:B0-----:R-:W-:Y:S01]  /*81a0*/  PRMT R5, R68, 0x7632, R5 ;  /* 0x0000763244057816 */ /* 0x001fe20000000005 */
[----:B------:R-:W-:-:S04]  /*81b0*/  IMAD R11, R0, 0x2, R9 ;  /* 0x00000002000b7824 */ /* 0x000fc800078e0209 */
[----:B------:R0:W-:Y:S01]  /*81c0*/  @P3 STG.E.U16 desc[UR18][R12.64], R5 ;  /* 0x000000050c003986 */ /* 0x0001e2000c101512 */
[----:B------:R-:W-:Y:S01]  /*81d0*/  ISETP.LT.AND P3, PT, R8, UR15, !P0 ;  /* 0x0000000f08007c0c */ /* 0x000fe2000c761270 */
[C---:B------:R-:W-:Y:S01]  /*81e0*/  IMAD R15, R0.reuse, 0x2, R11 ;  /* 0x00000002000f7824 */ /* 0x040fe200078e020b */
[-C--:B------:R-:W-:Y:S01]  /*81f0*/  LEA R8, P6, R9, R20.reuse, 0x1 ;  /* 0x0000001409087211 */ /* 0x080fe200078c08ff */
[----:B------:R1:W-:Y:S01]  /*8200*/  @P2 STG.E.U16 desc[UR18][R6.64], R69 ;  /* 0x0000004506002986 */ /* 0x0003e2000c101512 */
[----:B------:R-:W-:Y:S02]  /*8210*/  LEA R4, P2, R3, R20, 0x1 ;  /* 0x0000001403047211 */ /* 0x000fe400078408ff */
[-C--:B------:R-:W-:Y:S02]  /*8220*/  LEA.HI.X.SX32 R9, R9, R2.reuse, 0x1, P6 ;  /* 0x0000000209097211 */ /* 0x080fe400030f0eff */
[----:B0-----:R-:W-:Y:S01]  /*8230*/  LEA.HI.X.SX32 R5, R3, R2, 0x1, P2 ;  /* 0x0000000203057211 */ /* 0x001fe200010f0eff */
[----:B------:R-:W-:Y:S01]  /*8240*/  IMAD R3, R0, 0x2, R15 ;  /* 0x0000000200037824 */ /* 0x000fe200078e020f */
[----:B------:R-:W-:-:S02]  /*8250*/  LEA R10, P2, R11, R20, 0x1 ;  /* 0x000000140b0a7211 */ /* 0x000fc400078408ff */
[----:B-1----:R-:W-:Y:S02]  /*8260*/  LEA R6, P6, R15, R20, 0x1 ;  /* 0x000000140f067211 */ /* 0x002fe400078c08ff */
[-C--:B------:R-:W-:Y:S02]  /*8270*/  LEA.HI.X.SX32 R11, R11, R2.reuse, 0x1, P2 ;  /* 0x000000020b0b7211 */ /* 0x080fe400010f0eff */
[----:B------:R-:W-:Y:S02]  /*8280*/  ISETP.LT.AND P2, PT, R14, UR15, !P0 ;  /* 0x0000000f0e007c0c */ /* 0x000fe4000c741270 */
[----:B------:R-:W-:Y:S02]  /*8290*/  ISETP.LT.AND P0, PT, R21, UR15, !P0 ;  /* 0x0000000f15007c0c */ /* 0x000fe4000c701270 */
[----:B------:R-:W-:Y:S02]  /*82a0*/  PRMT R69, R69, 0x7632, R69 ;  /* 0x0000763245457816 */ /* 0x000fe40000000045 */
[----:B------:R-:W-:-:S02]  /*82b0*/  LEA.HI.X.SX32 R7, R15, R2, 0x1, P6 ;  /* 0x000000020f077211 */ /* 0x000fc400030f0eff */
[----:B------:R-:W-:Y:S01]  /*82c0*/  LEA R20, P6, R3, R20, 0x1 ;  /* 0x0000001403147211 */ /* 0x000fe200078c08ff */
[----:B------:R0:W-:Y:S01]  /*82d0*/  @P5 STG.E.U16 desc[UR18][R4.64], R69 ;  /* 0x0000004504005986 */ /* 0x0001e2000c101512 */
[----:B------:R-:W-:Y:S02]  /*82e0*/  PRMT R0, R71, 0x7632, R0 ;  /* 0x0000763247007816 */ /* 0x000fe40000000000 */
[----:B------:R-:W-:Y:S01]  /*82f0*/  LEA.HI.X.SX32 R21, R3, R2, 0x1, P6 ;  /* 0x0000000203157211 */ /* 0x000fe200030f0eff */
[----:B------:R1:W-:Y:S01]  /*8300*/  @P4 STG.E.U16 desc[UR18][R8.64], R70 ;  /* 0x0000004608004986 */ /* 0x0003e2000c101512 */
[----:B0-----:R-:W-:-:S05]  /*8310*/  PRMT R5, R70, 0x7632, R5 ;  /* 0x0000763246057816 */ /* 0x001fca0000000005 */
[----:B------:R1:W-:Y:S04]  /*8320*/  @P3 STG.E.U16 desc[UR18][R10.64], R5 ;  /* 0x000000050a003986 */ /* 0x0003e8000c101512 */
[----:B------:R1:W-:Y:S04]  /*8330*/  @P2 STG.E.U16 desc[UR18][R6.64], R71 ;  /* 0x0000004706002986 */ /* 0x0003e8000c101512 */
[----:B------:R1:W-:Y:S01]  /*8340*/  @P0 STG.E.U16 desc[UR18][R20.64], R0 ;  /* 0x0000000014000986 */ /* 0x0003e2000c101512 */
[----:B------:R-:W-:Y:S06]  /*8350*/  BAR.SYNC.DEFER_BLOCKING 0x0 ;  /* 0x0000000000007b1d */ /* 0x000fec0000010000 */
[----:B------:R-:W-:Y:S05]  /*8360*/  @P1 BRA `(.L_x_13) ;  /* 0x0000000000a01947 */ /* 0x000fea0003800000 */
[----:B------:R-:W0:Y:S01]  /*8370*/  S2UR UR5, SR_CgaCtaId ;  /* 0x00000000000579c3 */ /* 0x000e220000008800 */
[----:B------:R-:W-:Y:S01]  /*8380*/  NOP ;  /* 0x0000000000007918 */ /* 0x000fe20000000000 */
[----:B------:R-:W-:Y:S01]  /*8390*/  UMOV UR4, 0x50 ;  /* 0x0000005000047882 */ /* 0x000fe20000000000 */
[----:B-1----:R-:W-:Y:S02]  /*83a0*/  IMAD.U32 R0, RZ, RZ, UR8 ;  /* 0x00000008ff007e24 */ /* 0x002fe4000f8e00ff */
[----:B------:R-:W-:Y:S02]  /*83b0*/  IMAD.MOV.U32 R3, RZ, RZ, 0xf ;  /* 0x0000000fff037424 */ /* 0x000fe400078e00ff */
[----:B------:R-:W-:Y:S01]  /*83c0*/  IMAD.MOV.U32 R7, RZ, RZ, 0x1 ;  /* 0x00000001ff077424 */ /* 0x000fe200078e00ff */
[----:B------:R-:W-:-:S04]  /*83d0*/  LOP3.LUT R0, R0, 0xffff, RZ, 0xc0, !PT ;  /* 0x0000ffff00007812 */ /* 0x000fc800078ec0ff */
[----:B------:R-:W-:-:S05]  /*83e0*/  SHF.R.U32.HI R0, RZ, 0x5, R0 ;  /* 0x00000005ff007819 */ /* 0x000fca0000011600 */
[----:B------:R-:W-:Y:S01]  /*83f0*/  VIADD R2, R0, 0x10 ;  /* 0x0000001000027836 */ /* 0x000fe20000000000 */
[----:B------:R-:W-:Y:S01]  /*8400*/  SHF.L.U32 R0, R3, R0, RZ ;  /* 0x0000000003007219 */ /* 0x000fe200000006ff */
[----:B0-----:R-:W-:-:S03]  /*8410*/  ULEA UR6, UR5, UR4, 0x18 ;  /* 0x0000000405067291 */ /* 0x001fc6000f8ec0ff */
[----:B------:R-:W-:-:S04]  /*8420*/  SHF.L.U32 R3, R7, R2, RZ ;  /* 0x0000000207037219 */ /* 0x000fc800000006ff */
[----:B------:R-:W-:Y:S02]  /*8430*/  LOP3.LUT R0, R3, R0, RZ, 0xfc, !PT ;  /* 0x0000000003007212 */ /* 0x000fe400078efcff */
[----:B------:R-:W0:Y:S02]  /*8440*/  LDS R5, [UR6] ;  /* 0x00000006ff057984 */ /* 0x000e240008000800 */
[C---:B------:R-:W-:Y:S02]  /*8450*/  LOP3.LUT R2, R0.reuse, 0xffff, RZ, 0xc0, !PT ;  /* 0x0000ffff00027812 */ /* 0x040fe400078ec0ff */
[----:B0-----:R-:W-:-:S04]  /*8460*/  LOP3.LUT R3, R0, 0xffff, R5, 0x80, !PT ;  /* 0x0000ffff00037812 */ /* 0x001fc800078e8005 */
[----:B------:R-:W-:-:S13]  /*8470*/  ISETP.NE.AND P0, PT, R3, R2, PT ;  /* 0x000000020300720c */ /* 0x000fda0003f05270 */
[----:B------:R-:W-:Y:S05]  /*8480*/  @P0 BRA `(.L_x_14) ;  /* 0x0000000000500947 */ /* 0x000fea0003800000 */
[----:B------:R-:W-:Y:S02]  /*8490*/  SHF.R.U32.HI R5, RZ, 0x10, R5 ;  /* 0x00000010ff057819 */ /* 0x000fe40000011605 */
[----:B------:R-:W-:-:S04]  /*84a0*/  SHF.R.U32.HI R2, RZ, 0x10, R0 ;  /* 0x00000010ff027819 */ /* 0x000fc80000011600 */
[----:B------:R-:W-:-:S04]  /*84b0*/  LOP3.LUT R5, R5, R2, RZ, 0xc0, !PT ;  /* 0x0000000205057212 */ /* 0x000fc800078ec0ff */
[----:B------:R-:W-:-:S13]  /*84c0*/  ISETP.NE.AND P0, PT, R5, R2, PT ;  /* 0x000000020500720c */ /* 0x000fda0003f05270 */
[----:B------:R-:W-:Y:S05]  /*84d0*/  @P0 BRA `(.L_x_15) ;  /* 0x0000000000300947 */ /* 0x000fea0003800000 */
[----:B------:R-:W-:Y:S01]  /*84e0*/  R2UR UR4, R0 ;  /* 0x00000000000472ca */ /* 0x000fe200000e0000 */
[----:B------:R-:W-:Y:S01]  /*84f0*/  VOTEU.ANY UR5, UPT, PT ;  /* 0x0000000000057886 */ /* 0x000fe200038e0100 */
[----:B------:R-:W0:Y:S01]  /*8500*/  S2R R0, SR_LANEID ;  /* 0x0000000000007919 */ /* 0x000e220000000000 */
[----:B------:R-:W-:-:S10]  /*8510*/  UFLO.U32 UR5, UR5 ;  /* 0x00000005000572bd */ /* 0x000fd400080e0000 */
[----:B------:R-:W-:-:S06]  /*8520*/  ULOP3.LUT UR4, URZ, UR4, URZ, 0x33, !UPT ;  /* 0x00000004ff047292 */ /* 0x000fcc000f8e33ff */
[----:B------:R-:W-:-:S04]  /*8530*/  IMAD.U32 R2, RZ, RZ, UR4 ;  /* 0x00000004ff027e24 */ /* 0x000fc8000f8e00ff */
[----:B------:R-:W1:Y:S02]  /*8540*/  REDUX UR7, R2 ;  /* 0x00000000020773c4 */ /* 0x000e640000000000 */
[----:B------:R2:W-:Y:S01]  /*8550*/  UTCATOMSWS.AND URZ, UR4 ;  /* 0x0000000400ff79e3 */ /* 0x0005e20008000000 */
[----:B0-----:R-:W-:Y:S01]  /*8560*/  ISETP.EQ.U32.AND P0, PT, R0, UR5, PT ;  /* 0x0000000500007c0c */ /* 0x001fe2000bf02070 */
[----:B-1----:R-:W-:-:S12]  /*8570*/  IMAD.U32 R0, RZ, RZ, UR7 ;  /* 0x00000007ff007e24 */ /* 0x002fd8000f8e00ff */
[----:B------:R2:W-:Y:S01]  /*8580*/  @P0 ATOMS.AND RZ, [UR6], R0 ;  /* 0x00000000ffff098c */ /* 0x0005e2000a800006 */
[----:B------:R-:W-:Y:S05]  /*8590*/  BRA `(.L_x_13) ;  /* 0x0000000000147947 */ /* 0x000fea0003800000 */
.L_x_15:
[----:B------:R-:W-:-:S07]  /*85a0*/  MOV R2, 0x85c0 ;  /* 0x000085c000027802 */ /* 0x000fce0000000f00 */
[----:B------:R-:W-:Y:S05]  /*85b0*/  CALL.REL.NOINC `($__internal_0_$__cuda_sm10x_tcgen05_guardrail_trap_col_being_dealloced_not_returned_by_alloc) ;  /* 0x00000000002c7944 */ /* 0x000fea0003c00000 */
[----:B------:R-:W-:Y:S05]  /*85c0*/  BRA `(.L_x_13) ;  /* 0x0000000000087947 */ /* 0x000fea0003800000 */
.L_x_14:
[----:B------:R-:W-:-:S07]  /*85d0*/  MOV R2, 0x85f0 ;  /* 0x000085f000027802 */ /* 0x000fce0000000f00 */
[----:B------:R-:W-:Y:S05]  /*85e0*/  CALL.REL.NOINC `($__internal_2_$__cuda_sm10x_tcgen05_guardrail_trap_unallocated_columns_being_dealloced) ;  /* 0x0000000000387944 */ /* 0x000fea0003c00000 */
.L_x_13:
[----:B------:R-:W-:Y:S01]  /*85f0*/  NOP ;  /* 0x0000000000007918 */ /* 0x000fe20000000000 */
[----:B--2---:R-:W-:Y:S05]  /*8600*/  EXIT ;  /* 0x000000000000794d */ /* 0x004fea0003800000 */
.L_x_8:
[----:B------:R-:W0:Y:S02]  /*8610*/  SYNCS.PHASECHK.TRANS64.TRYWAIT P3, [UR11], R142 ;  /* 0x0000008eff0075a7 */ /* 0x000e24000806110b */
[----:B0-----:R-:W-:Y:S05]  /*8620*/  @!P3 BRA `(.L_x_8) ;  /* 0xfffffffc00f8b947 */ /* 0x001fea000383ffff */
[----:B------:R-:W-:Y:S05]  /*8630*/  BRA `(.L_x_16) ;  /* 0xffffffc800787947 */ /* 0x000fea000383ffff */
.L_x_12:
[----:B------:R-:W1:Y:S02]  /*8640*/  SYNCS.PHASECHK.TRANS64.TRYWAIT P0, [UR11], R4 ;  /* 0x00000004ff0075a7 */ /* 0x000e64000800110b */
[----:B-1----:R-:W-:Y:S05]  /*8650*/  @!P0 BRA `(.L_x_12) ;  /* 0xfffffffc00f88947 */ /* 0x002fea000383ffff */
[----:B------:R-:W-:Y:S05]  /*8660*/  BRA `(.L_x_11) ;  /* 0xffffffdc00947947 */ /* 0x000fea000383ffff */
        .weak           $__internal_0_$__cuda_sm10x_tcgen05_guardrail_trap_col_being_dealloced_not_returned_by_alloc
        .type           $__internal_0_$__cuda_sm10x_tcgen05_guardrail_trap_col_being_dealloced_not_returned_by_alloc,@function
        .size           $__internal_0_$__cuda_sm10x_tcgen05_guardrail_trap_col_being_dealloced_not_returned_by_alloc,($__internal_1_$__cuda_sm10x_tcgen05_guardrail_trap_phase_invalid_during_alloc - $__internal_0_$__cuda_sm10x_tcgen05_guardrail_trap_col_being_dealloced_not_returned_by_alloc)
$__internal_0_$__cuda_sm10x_tcgen05_guardrail_trap_col_being_dealloced_not_returned_by_alloc:
[----:B------:R-:W-:Y:S05]  /*8670*/  BPT.TRAP 0x1 ;  /* 0x000000040000795c */ /* 0x000fea0000300000 */
[----:B------:R-:W-:-:S04]  /*8680*/  IMAD.MOV.U32 R3, RZ, RZ, 0x0 ;  /* 0x00000000ff037424 */ /* 0x000fc800078e00ff */
[----:B------:R-:W-:Y:S05]  /*8690*/  RET.REL.NODEC R2 `(matmul_kernel) ;  /* 0xffffff7802587950 */ /* 0x000fea0003c3ffff */
        .weak           $__internal_1_$__cuda_sm10x_tcgen05_guardrail_trap_phase_invalid_during_alloc
        .type           $__internal_1_$__cuda_sm10x_tcgen05_guardrail_trap_phase_invalid_during_alloc,@function
        .size           $__internal_1_$__cuda_sm10x_tcgen05_guardrail_trap_phase_invalid_during_alloc,($__internal_2_$__cuda_sm10x_tcgen05_guardrail_trap_unallocated_columns_being_dealloced - $__internal_1_$__cuda_sm10x_tcgen05_guardrail_trap_phase_invalid_during_alloc)
$__internal_1_$__cuda_sm10x_tcgen05_guardrail_trap_phase_invalid_during_alloc:
[----:B------:R-:W-:Y:S05]  /*86a0*/  BPT.TRAP 0x1 ;  /* 0x000000040000795c */ /* 0x000fea0000300000 */
[----:B------:R-:W-:-:S04]  /*86b0*/  IMAD.MOV.U32 R3, RZ, RZ, 0x0 ;  /* 0x00000000ff037424 */ /* 0x000fc800078e00ff */
[----:B------:R-:W-:Y:S05]  /*86c0*/  RET.REL.NODEC R2 `(matmul_kernel) ;  /* 0xffffff78024c7950 */ /* 0x000fea0003c3ffff */
        .weak           $__internal_2_$__cuda_sm10x_tcgen05_guardrail_trap_unallocated_columns_being_dealloced
        .type           $__internal_2_$__cuda_sm10x_tcgen05_guardrail_trap_unallocated_columns_being_dealloced,@function
        .size           $__internal_2_$__cuda_sm10x_tcgen05_guardrail_trap_unallocated_columns_being_dealloced,(.L_x_20 - $__internal_2_$__cuda_sm10x_tcgen05_guardrail_trap_unallocated_columns_being_dealloced)
$__internal_2_$__cuda_sm10x_tcgen05_guardrail_trap_unallocated_columns_being_dealloced:
[----:B------:R-:W-:Y:S05]  /*86d0*/  BPT.TRAP 0x1 ;  /* 0x000000040000795c */ /* 0x000fea0000300000 */
[----:B------:R-:W-:-:S04]  /*86e0*/  IMAD.MOV.U32 R3, RZ, RZ, 0x0 ;  /* 0x00000000ff037424 */ /* 0x000fc800078e00ff */
[----:B------:R-:W-:Y:S05]  /*86f0*/  RET.REL.NODEC R2 `(matmul_kernel) ;  /* 0xffffff7802407950 */ /* 0x000fea0003c3ffff */
.L_x_17:
[----:B------:R-:W-:-:S00]  /*8700*/  BRA `(.L_x_17) ;  /* 0xfffffffc00fc7947 */ /* 0x000fc0000383ffff */
[----:B------:R-:W-:-:S00]  /*8710*/  NOP ;  /* 0x0000000000007918 */ /* 0x000fc00000000000 */
        /* <DEDUP_REMOVED lines=14> */
.L_x_20:


//--------------------- .nv.shared.matmul_kernel  --------------------------
	.section	.nv.shared.matmul_kernel,"aw",@nobits
	.sectionflags	@""
	.align	16
	.zero		1024


//--------------------- .nv.shared.reserved.0     --------------------------
	.section	.nv.shared.reserved.0,"aw",@nobits
	.align	8
	.weak		__nv_reservedSMEM_offset_0_alias
	.size		__nv_reservedSMEM_offset_0_alias, 0, 64
	.other		__nv_reservedSMEM_offset_0_alias,@"STO_CUDA_RESERVED_SHARED STV_DEFAULT"
__nv_reservedSMEM_offset_0_alias:
	.zero		0
.nv.shared.reserved.0:
	.zero		64
	.weak		__nv_reservedSMEM_allocation_phase
	.type		__nv_reservedSMEM_allocation_phase,@object
	.size		__nv_reservedSMEM_allocation_phase,(.L_0 - __nv_reservedSMEM_allocation_phase)
__nv_reservedSMEM_allocation_phase:
	.zero		1
.L_0:
	.zero		7
	.weak		__nv_reservedSMEM_devtool_atexit_pc
	.type		__nv_reservedSMEM_devtool_atexit_pc,@object
	.size		__nv_reservedSMEM_devtool_atexit_pc,(__nv_reservedSMEM_allocation_mask - __nv_reservedSMEM_devtool_atexit_pc)
__nv_reservedSMEM_devtool_atexit_pc:
	.zero		8
	.weak		__nv_reservedSMEM_allocation_mask
	.type		__nv_reservedSMEM_allocation_mask,@object
	.size		__nv_reservedSMEM_allocation_mask,(.L_2 - __nv_reservedSMEM_allocation_mask)
__nv_reservedSMEM_allocation_mask:
	.zero		4
.L_2:


//--------------------- .nv.constant0.matmul_kernel --------------------------
	.section	.nv.constant0.matmul_kernel,"a",@progbits
	.sectionflags	@""
	.align	4
.nv.constant0.matmul_kernel:
	.zero		976


//--------------------- SYMBOLS --------------------------

	.type		.nv.reservedSmem.offset0,@object
	.size		.nv.reservedSmem.offset0,0x4
	.type		.nv.reservedSmem.cap,@object
	.size		.nv.reservedSmem.cap,0x4
